//
// Generated by NVIDIA NVVM Compiler
//
// Compiler Build ID: CL-36424714
// Cuda compilation tools, release 13.0, V13.0.88
// Based on NVVM 20.0.0
//

.version 9.0
.target sm_100
.address_size 64

.extern .shared .align 16 .b8 buffer[];

.entry _Z9bilateralILb1EEvPfPKfiiiffi(
	.param .u64 .ptr .align 1 _Z9bilateralILb1EEvPfPKfiiiffi_param_0,
	.param .u64 .ptr .align 1 _Z9bilateralILb1EEvPfPKfiiiffi_param_1,
	.param .u32 _Z9bilateralILb1EEvPfPKfiiiffi_param_2,
	.param .u32 _Z9bilateralILb1EEvPfPKfiiiffi_param_3,
	.param .u32 _Z9bilateralILb1EEvPfPKfiiiffi_param_4,
	.param .f32 _Z9bilateralILb1EEvPfPKfiiiffi_param_5,
	.param .f32 _Z9bilateralILb1EEvPfPKfiiiffi_param_6,
	.param .u32 _Z9bilateralILb1EEvPfPKfiiiffi_param_7
)
.maxntid 128
{
	.reg .pred 	%p<17>;
	.reg .b32 	%r<131>;
	.reg .b32 	%f<97>;
	.reg .b64 	%rd<24>;

	ld.param.u64 	%rd3, [_Z9bilateralILb1EEvPfPKfiiiffi_param_1];
	ld.param.u32 	%r43, [_Z9bilateralILb1EEvPfPKfiiiffi_param_2];
	ld.param.u32 	%r44, [_Z9bilateralILb1EEvPfPKfiiiffi_param_3];
	ld.param.u32 	%r45, [_Z9bilateralILb1EEvPfPKfiiiffi_param_4];
	ld.param.f32 	%f18, [_Z9bilateralILb1EEvPfPKfiiiffi_param_5];
	ld.param.f32 	%f19, [_Z9bilateralILb1EEvPfPKfiiiffi_param_6];
	ld.param.u32 	%r46, [_Z9bilateralILb1EEvPfPKfiiiffi_param_7];
	neg.s32 	%r1, %r46;
	cvta.to.global.u64 	%rd1, %rd3;
	mov.u32 	%r2, %tid.x;
	mov.u32 	%r47, %ctaid.x;
	shl.b32 	%r3, %r47, 4;
	add.s32 	%r4, %r3, %r2;
	mov.u32 	%r5, %tid.y;
	mov.u32 	%r48, %ctaid.y;
	shl.b32 	%r6, %r48, 3;
	add.s32 	%r7, %r6, %r5;
	shl.b32 	%r8, %r46, 1;
	add.s32 	%r49, %r8, 8;
	setp.ge.s32 	%p1, %r5, %r49;
	@%p1 bra 	$L__BB0_10;
	sub.s32 	%r9, %r6, %r46;
	add.s32 	%r10, %r44, -1;
	sub.s32 	%r11, %r3, %r46;
	add.s32 	%r12, %r43, -1;
	max.s32 	%r50, %r2, %r8;
	sub.s32 	%r51, %r50, %r2;
	add.s32 	%r13, %r51, 15;
	and.b32  	%r14, %r13, 48;
	add.s32 	%r52, %r11, %r2;
	max.s32 	%r53, %r52, 0;
	min.s32 	%r15, %r53, %r12;
	add.s32 	%r54, %r52, 16;
	max.s32 	%r55, %r54, 0;
	min.s32 	%r16, %r55, %r12;
	add.s32 	%r56, %r52, 32;
	max.s32 	%r57, %r56, 0;
	min.s32 	%r17, %r57, %r12;
	mov.u32 	%r124, %r5;
$L__BB0_2:
	mov.u32 	%r18, %r124;
	add.s32 	%r58, %r8, 16;
	setp.ge.u32 	%p2, %r2, %r58;
	@%p2 bra 	$L__BB0_9;
	setp.eq.s32 	%p3, %r14, 48;
	add.s32 	%r59, %r9, %r18;
	max.s32 	%r60, %r59, 0;
	min.s32 	%r61, %r60, %r10;
	mul.lo.s32 	%r19, %r61, %r45;
	mov.u32 	%r125, %r2;
	@%p3 bra 	$L__BB0_7;
	add.s32 	%r125, %r2, 16;
	setp.eq.s32 	%p4, %r14, 0;
	add.s32 	%r62, %r15, %r19;
	mul.wide.s32 	%rd4, %r62, 4;
	add.s64 	%rd5, %rd1, %rd4;
	ld.global.nc.f32 	%f20, [%rd5];
	mad.lo.s32 	%r64, %r18, %r58, %r2;
	shl.b32 	%r65, %r64, 2;
	mov.u32 	%r66, buffer;
	add.s32 	%r21, %r66, %r65;
	st.shared.f32 	[%r21], %f20;
	@%p4 bra 	$L__BB0_7;
	add.s32 	%r125, %r2, 32;
	setp.eq.s32 	%p5, %r14, 16;
	add.s32 	%r67, %r16, %r19;
	mul.wide.s32 	%rd6, %r67, 4;
	add.s64 	%rd7, %rd1, %rd6;
	ld.global.nc.f32 	%f21, [%rd7];
	st.shared.f32 	[%r21+64], %f21;
	@%p5 bra 	$L__BB0_7;
	add.s32 	%r125, %r2, 48;
	add.s32 	%r68, %r17, %r19;
	mul.wide.s32 	%rd8, %r68, 4;
	add.s64 	%rd9, %rd1, %rd8;
	ld.global.nc.f32 	%f22, [%rd9];
	st.shared.f32 	[%r21+128], %f22;
$L__BB0_7:
	setp.lt.u32 	%p6, %r13, 48;
	@%p6 bra 	$L__BB0_9;
$L__BB0_8:
	add.s32 	%r69, %r11, %r125;
	max.s32 	%r70, %r69, 0;
	min.s32 	%r71, %r70, %r12;
	add.s32 	%r72, %r71, %r19;
	mul.wide.s32 	%rd10, %r72, 4;
	add.s64 	%rd11, %rd1, %rd10;
	ld.global.nc.f32 	%f23, [%rd11];
	add.s32 	%r73, %r8, 16;
	mad.lo.s32 	%r74, %r18, %r73, %r125;
	shl.b32 	%r75, %r74, 2;
	mov.u32 	%r76, buffer;
	add.s32 	%r77, %r76, %r75;
	st.shared.f32 	[%r77], %f23;
	add.s32 	%r78, %r69, 16;
	max.s32 	%r79, %r78, 0;
	min.s32 	%r80, %r79, %r12;
	add.s32 	%r81, %r80, %r19;
	mul.wide.s32 	%rd12, %r81, 4;
	add.s64 	%rd13, %rd1, %rd12;
	ld.global.nc.f32 	%f24, [%rd13];
	st.shared.f32 	[%r77+64], %f24;
	add.s32 	%r82, %r69, 32;
	max.s32 	%r83, %r82, 0;
	min.s32 	%r84, %r83, %r12;
	add.s32 	%r85, %r84, %r19;
	mul.wide.s32 	%rd14, %r85, 4;
	add.s64 	%rd15, %rd1, %rd14;
	ld.global.nc.f32 	%f25, [%rd15];
	st.shared.f32 	[%r77+128], %f25;
	add.s32 	%r86, %r125, 48;
	add.s32 	%r87, %r69, 48;
	max.s32 	%r88, %r87, 0;
	min.s32 	%r89, %r88, %r12;
	add.s32 	%r90, %r89, %r19;
	mul.wide.s32 	%rd16, %r90, 4;
	add.s64 	%rd17, %rd1, %rd16;
	ld.global.nc.f32 	%f26, [%rd17];
	st.shared.f32 	[%r77+192], %f26;
	add.s32 	%r125, %r125, 64;
	setp.lt.s32 	%p7, %r86, %r8;
	@%p7 bra 	$L__BB0_8;
$L__BB0_9:
	add.s32 	%r124, %r18, 8;
	setp.lt.s32 	%p8, %r18, %r8;
	@%p8 bra 	$L__BB0_2;
$L__BB0_10:
	bar.sync 	0;
	setp.ge.s32 	%p9, %r4, %r43;
	setp.ge.s32 	%p10, %r7, %r44;
	or.pred  	%p11, %p9, %p10;
	@%p11 bra 	$L__BB0_20;
	mad.lo.s32 	%r28, %r45, %r7, %r4;
	mul.wide.s32 	%rd18, %r28, 4;
	add.s64 	%rd19, %rd1, %rd18;
	ld.global.nc.f32 	%f1, [%rd19];
	setp.lt.s32 	%p12, %r46, %r1;
	mov.f32 	%f92, 0f00000000;
	mov.f32 	%f91, %f92;
	@%p12 bra 	$L__BB0_19;
	add.s32 	%r29, %r46, %r5;
	add.s32 	%r30, %r8, 16;
	add.s32 	%r31, %r46, %r2;
	add.s32 	%r92, %r8, 1;
	and.b32  	%r32, %r92, -4;
	and.b32  	%r33, %r46, 1;
	mov.f32 	%f91, 0f00000000;
	mov.u32 	%r127, %r1;
	mov.f32 	%f92, %f91;
$L__BB0_13:
	setp.lt.u32 	%p13, %r8, 3;
	add.s32 	%r93, %r29, %r127;
	mad.lo.s32 	%r35, %r93, %r30, %r31;
	mul.lo.s32 	%r36, %r127, %r127;
	mov.u32 	%r129, %r1;
	@%p13 bra 	$L__BB0_16;
	mov.u32 	%r129, %r1;
$L__BB0_15:
	.pragma "nounroll";
	add.s32 	%r94, %r35, %r129;
	shl.b32 	%r95, %r94, 2;
	mov.u32 	%r96, buffer;
	add.s32 	%r97, %r96, %r95;
	ld.shared.f32 	%f29, [%r97];
	mul.lo.s32 	%r98, %r129, %r129;
	add.s32 	%r99, %r98, %r36;
	cvt.rn.f32.u32 	%f30, %r99;
	sub.f32 	%f31, %f29, %f1;
	mul.f32 	%f32, %f31, %f31;
	mul.f32 	%f33, %f19, %f32;
	fma.rn.f32 	%f34, %f18, %f30, %f33;
	ex2.approx.f32 	%f35, %f34;
	fma.rn.f32 	%f36, %f29, %f35, %f92;
	add.f32 	%f37, %f91, %f35;
	add.s32 	%r100, %r98, %r129;
	add.s32 	%r101, %r129, %r100;
	ld.shared.f32 	%f38, [%r97+4];
	add.s32 	%r102, %r101, %r36;
	add.s32 	%r103, %r102, 1;
	cvt.rn.f32.u32 	%f39, %r103;
	sub.f32 	%f40, %f38, %f1;
	mul.f32 	%f41, %f40, %f40;
	mul.f32 	%f42, %f19, %f41;
	fma.rn.f32 	%f43, %f18, %f39, %f42;
	ex2.approx.f32 	%f44, %f43;
	fma.rn.f32 	%f45, %f38, %f44, %f36;
	add.f32 	%f46, %f37, %f44;
	add.s32 	%r104, %r129, 2;
	ld.shared.f32 	%f47, [%r97+8];
	mad.lo.s32 	%r105, %r104, %r104, %r36;
	cvt.rn.f32.u32 	%f48, %r105;
	sub.f32 	%f49, %f47, %f1;
	mul.f32 	%f50, %f49, %f49;
	mul.f32 	%f51, %f19, %f50;
	fma.rn.f32 	%f52, %f18, %f48, %f51;
	ex2.approx.f32 	%f53, %f52;
	fma.rn.f32 	%f54, %f47, %f53, %f45;
	add.f32 	%f55, %f46, %f53;
	add.s32 	%r106, %r129, 3;
	ld.shared.f32 	%f56, [%r97+12];
	mad.lo.s32 	%r107, %r106, %r106, %r36;
	cvt.rn.f32.u32 	%f57, %r107;
	sub.f32 	%f58, %f56, %f1;
	mul.f32 	%f59, %f58, %f58;
	mul.f32 	%f60, %f19, %f59;
	fma.rn.f32 	%f61, %f18, %f57, %f60;
	ex2.approx.f32 	%f62, %f61;
	fma.rn.f32 	%f92, %f56, %f62, %f54;
	add.f32 	%f91, %f55, %f62;
	add.s32 	%r129, %r129, 4;
	add.s32 	%r108, %r129, %r46;
	setp.ne.s32 	%p14, %r108, %r32;
	@%p14 bra 	$L__BB0_15;
$L__BB0_16:
	setp.eq.s32 	%p15, %r33, 0;
	@%p15 bra 	$L__BB0_18;
	add.s32 	%r109, %r35, %r129;
	shl.b32 	%r110, %r109, 2;
	mov.u32 	%r111, buffer;
	add.s32 	%r112, %r111, %r110;
	ld.shared.f32 	%f63, [%r112];
	mul.lo.s32 	%r113, %r129, %r129;
	add.s32 	%r114, %r113, %r36;
	cvt.rn.f32.u32 	%f64, %r114;
	sub.f32 	%f65, %f63, %f1;
	mul.f32 	%f66, %f65, %f65;
	mul.f32 	%f67, %f19, %f66;
	fma.rn.f32 	%f68, %f18, %f64, %f67;
	ex2.approx.f32 	%f69, %f68;
	fma.rn.f32 	%f70, %f63, %f69, %f92;
	add.f32 	%f71, %f91, %f69;
	add.s32 	%r115, %r113, %r129;
	add.s32 	%r116, %r129, %r115;
	ld.shared.f32 	%f72, [%r112+4];
	add.s32 	%r117, %r116, %r36;
	add.s32 	%r118, %r117, 1;
	cvt.rn.f32.u32 	%f73, %r118;
	sub.f32 	%f74, %f72, %f1;
	mul.f32 	%f75, %f74, %f74;
	mul.f32 	%f76, %f19, %f75;
	fma.rn.f32 	%f77, %f18, %f73, %f76;
	ex2.approx.f32 	%f78, %f77;
	fma.rn.f32 	%f92, %f72, %f78, %f70;
	add.f32 	%f91, %f71, %f78;
	add.s32 	%r129, %r129, 2;
$L__BB0_18:
	add.s32 	%r119, %r35, %r129;
	shl.b32 	%r120, %r119, 2;
	mov.u32 	%r121, buffer;
	add.s32 	%r122, %r121, %r120;
	ld.shared.f32 	%f79, [%r122];
	mad.lo.s32 	%r123, %r129, %r129, %r36;
	cvt.rn.f32.u32 	%f80, %r123;
	sub.f32 	%f81, %f79, %f1;
	mul.f32 	%f82, %f81, %f81;
	mul.f32 	%f83, %f19, %f82;
	fma.rn.f32 	%f84, %f18, %f80, %f83;
	ex2.approx.f32 	%f85, %f84;
	fma.rn.f32 	%f92, %f79, %f85, %f92;
	add.f32 	%f91, %f91, %f85;
	add.s32 	%r42, %r127, 1;
	setp.ne.s32 	%p16, %r127, %r46;
	mov.u32 	%r127, %r42;
	@%p16 bra 	$L__BB0_13;
$L__BB0_19:
	ld.param.u64 	%rd23, [_Z9bilateralILb1EEvPfPKfiiiffi_param_0];
	div.rn.f32 	%f86, %f92, %f91;
	cvta.to.global.u64 	%rd20, %rd23;
	add.s64 	%rd22, %rd20, %rd18;
	st.global.f32 	[%rd22], %f86;
$L__BB0_20:
	ret;

}
.entry _Z9bilateralILb0EEvPfPKfiiiffi(
	.param .u64 .ptr .align 1 _Z9bilateralILb0EEvPfPKfiiiffi_param_0,
	.param .u64 .ptr .align 1 _Z9bilateralILb0EEvPfPKfiiiffi_param_1,
	.param .u32 _Z9bilateralILb0EEvPfPKfiiiffi_param_2,
	.param .u32 _Z9bilateralILb0EEvPfPKfiiiffi_param_3,
	.param .u32 _Z9bilateralILb0EEvPfPKfiiiffi_param_4,
	.param .f32 _Z9bilateralILb0EEvPfPKfiiiffi_param_5,
	.param .f32 _Z9bilateralILb0EEvPfPKfiiiffi_param_6,
	.param .u32 _Z9bilateralILb0EEvPfPKfiiiffi_param_7
)
.maxntid 128
{
	.reg .pred 	%p<14>;
	.reg .b32 	%r<101>;
	.reg .b32 	%f<185>;
	.reg .b64 	%rd<17>;

	ld.param.u64 	%rd2, [_Z9bilateralILb0EEvPfPKfiiiffi_param_0];
	ld.param.u64 	%rd3, [_Z9bilateralILb0EEvPfPKfiiiffi_param_1];
	ld.param.u32 	%r31, [_Z9bilateralILb0EEvPfPKfiiiffi_param_2];
	ld.param.u32 	%r35, [_Z9bilateralILb0EEvPfPKfiiiffi_param_3];
	ld.param.u32 	%r33, [_Z9bilateralILb0EEvPfPKfiiiffi_param_4];
	ld.param.f32 	%f30, [_Z9bilateralILb0EEvPfPKfiiiffi_param_5];
	ld.param.f32 	%f31, [_Z9bilateralILb0EEvPfPKfiiiffi_param_6];
	ld.param.u32 	%r34, [_Z9bilateralILb0EEvPfPKfiiiffi_param_7];
	cvta.to.global.u64 	%rd1, %rd3;
	mov.u32 	%r36, %tid.x;
	mov.u32 	%r37, %ctaid.x;
	shl.b32 	%r38, %r37, 4;
	add.s32 	%r1, %r38, %r36;
	mov.u32 	%r39, %tid.y;
	mov.u32 	%r40, %ctaid.y;
	shl.b32 	%r41, %r40, 3;
	add.s32 	%r42, %r41, %r39;
	setp.ge.s32 	%p1, %r1, %r31;
	setp.ge.s32 	%p2, %r42, %r35;
	or.pred  	%p3, %p1, %p2;
	@%p3 bra 	$L__BB1_17;
	mad.lo.s32 	%r3, %r33, %r42, %r1;
	mul.wide.s32 	%rd4, %r3, 4;
	add.s64 	%rd5, %rd1, %rd4;
	ld.global.nc.f32 	%f1, [%rd5];
	sub.s32 	%r43, %r42, %r34;
	max.s32 	%r93, %r43, 0;
	add.s32 	%r44, %r34, %r42;
	add.s32 	%r45, %r35, -1;
	min.s32 	%r5, %r44, %r45;
	setp.gt.s32 	%p4, %r93, %r5;
	mov.f32 	%f181, 0f00000000;
	mov.f32 	%f182, %f181;
	@%p4 bra 	$L__BB1_16;
	sub.s32 	%r46, %r1, %r34;
	max.s32 	%r6, %r46, 0;
	add.s32 	%r47, %r34, %r1;
	add.s32 	%r48, %r31, -1;
	min.s32 	%r7, %r47, %r48;
	sub.s32 	%r49, %r7, %r6;
	add.s32 	%r50, %r49, 1;
	and.b32  	%r8, %r50, 7;
	and.b32  	%r9, %r50, 3;
	and.b32  	%r10, %r50, 1;
	and.b32  	%r51, %r50, -8;
	neg.s32 	%r11, %r51;
	mov.f32 	%f182, 0f00000000;
	mov.f32 	%f181, %f182;
$L__BB1_3:
	mov.u32 	%r12, %r93;
	setp.lt.s32 	%p5, %r7, %r6;
	@%p5 bra 	$L__BB1_15;
	sub.s32 	%r52, %r7, %r6;
	setp.lt.u32 	%p6, %r52, 7;
	mul.lo.s32 	%r13, %r12, %r33;
	sub.s32 	%r53, %r42, %r12;
	mul.lo.s32 	%r14, %r53, %r53;
	mov.u32 	%r98, %r6;
	@%p6 bra 	$L__BB1_7;
	sub.s32 	%r54, %r1, %r6;
	add.s32 	%r96, %r54, -3;
	add.s32 	%r95, %r6, %r13;
	mov.u32 	%r94, %r11;
	mov.u32 	%r98, %r6;
$L__BB1_6:
	.pragma "nounroll";
	mul.wide.s32 	%rd6, %r95, 4;
	add.s64 	%rd7, %rd1, %rd6;
	ld.global.nc.f32 	%f35, [%rd7];
	add.s32 	%r55, %r96, 3;
	mad.lo.s32 	%r56, %r55, %r55, %r14;
	cvt.rn.f32.u32 	%f36, %r56;
	sub.f32 	%f37, %f35, %f1;
	mul.f32 	%f38, %f37, %f37;
	mul.f32 	%f39, %f31, %f38;
	fma.rn.f32 	%f40, %f30, %f36, %f39;
	ex2.approx.f32 	%f41, %f40;
	fma.rn.f32 	%f42, %f35, %f41, %f181;
	add.f32 	%f43, %f182, %f41;
	ld.global.nc.f32 	%f44, [%rd7+4];
	add.s32 	%r57, %r96, 2;
	mad.lo.s32 	%r58, %r57, %r57, %r14;
	cvt.rn.f32.u32 	%f45, %r58;
	sub.f32 	%f46, %f44, %f1;
	mul.f32 	%f47, %f46, %f46;
	mul.f32 	%f48, %f31, %f47;
	fma.rn.f32 	%f49, %f30, %f45, %f48;
	ex2.approx.f32 	%f50, %f49;
	fma.rn.f32 	%f51, %f44, %f50, %f42;
	add.f32 	%f52, %f43, %f50;
	ld.global.nc.f32 	%f53, [%rd7+8];
	mul.lo.s32 	%r59, %r96, %r96;
	add.s32 	%r60, %r59, %r96;
	add.s32 	%r61, %r96, %r60;
	add.s32 	%r62, %r61, %r14;
	add.s32 	%r63, %r62, 1;
	cvt.rn.f32.u32 	%f54, %r63;
	sub.f32 	%f55, %f53, %f1;
	mul.f32 	%f56, %f55, %f55;
	mul.f32 	%f57, %f31, %f56;
	fma.rn.f32 	%f58, %f30, %f54, %f57;
	ex2.approx.f32 	%f59, %f58;
	fma.rn.f32 	%f60, %f53, %f59, %f51;
	add.f32 	%f61, %f52, %f59;
	ld.global.nc.f32 	%f62, [%rd7+12];
	add.s32 	%r64, %r96, -4;
	add.s32 	%r65, %r59, %r14;
	cvt.rn.f32.u32 	%f63, %r65;
	sub.f32 	%f64, %f62, %f1;
	mul.f32 	%f65, %f64, %f64;
	mul.f32 	%f66, %f31, %f65;
	fma.rn.f32 	%f67, %f30, %f63, %f66;
	ex2.approx.f32 	%f68, %f67;
	fma.rn.f32 	%f69, %f62, %f68, %f60;
	add.f32 	%f70, %f61, %f68;
	ld.global.nc.f32 	%f71, [%rd7+16];
	add.s32 	%r66, %r96, -1;
	mad.lo.s32 	%r67, %r66, %r66, %r14;
	cvt.rn.f32.u32 	%f72, %r67;
	sub.f32 	%f73, %f71, %f1;
	mul.f32 	%f74, %f73, %f73;
	mul.f32 	%f75, %f31, %f74;
	fma.rn.f32 	%f76, %f30, %f72, %f75;
	ex2.approx.f32 	%f77, %f76;
	fma.rn.f32 	%f78, %f71, %f77, %f69;
	add.f32 	%f79, %f70, %f77;
	ld.global.nc.f32 	%f80, [%rd7+20];
	add.s32 	%r68, %r96, -2;
	mad.lo.s32 	%r69, %r68, %r68, %r14;
	cvt.rn.f32.u32 	%f81, %r69;
	sub.f32 	%f82, %f80, %f1;
	mul.f32 	%f83, %f82, %f82;
	mul.f32 	%f84, %f31, %f83;
	fma.rn.f32 	%f85, %f30, %f81, %f84;
	ex2.approx.f32 	%f86, %f85;
	fma.rn.f32 	%f87, %f80, %f86, %f78;
	add.f32 	%f88, %f79, %f86;
	ld.global.nc.f32 	%f89, [%rd7+24];
	add.s32 	%r70, %r96, -3;
	mad.lo.s32 	%r71, %r70, %r70, %r14;
	cvt.rn.f32.u32 	%f90, %r71;
	sub.f32 	%f91, %f89, %f1;
	mul.f32 	%f92, %f91, %f91;
	mul.f32 	%f93, %f31, %f92;
	fma.rn.f32 	%f94, %f30, %f90, %f93;
	ex2.approx.f32 	%f95, %f94;
	fma.rn.f32 	%f96, %f89, %f95, %f87;
	add.f32 	%f97, %f88, %f95;
	ld.global.nc.f32 	%f98, [%rd7+28];
	mad.lo.s32 	%r72, %r64, %r64, %r14;
	cvt.rn.f32.u32 	%f99, %r72;
	sub.f32 	%f100, %f98, %f1;
	mul.f32 	%f101, %f100, %f100;
	mul.f32 	%f102, %f31, %f101;
	fma.rn.f32 	%f103, %f30, %f99, %f102;
	ex2.approx.f32 	%f104, %f103;
	fma.rn.f32 	%f181, %f98, %f104, %f96;
	add.f32 	%f182, %f97, %f104;
	add.s32 	%r98, %r98, 8;
	add.s32 	%r96, %r96, -8;
	add.s32 	%r95, %r95, 8;
	add.s32 	%r94, %r94, 8;
	setp.ne.s32 	%p7, %r94, 0;
	@%p7 bra 	$L__BB1_6;
$L__BB1_7:
	setp.eq.s32 	%p8, %r8, 0;
	@%p8 bra 	$L__BB1_15;
	add.s32 	%r73, %r8, -1;
	setp.lt.u32 	%p9, %r73, 3;
	@%p9 bra 	$L__BB1_10;
	add.s32 	%r74, %r98, %r13;
	mul.wide.s32 	%rd8, %r74, 4;
	add.s64 	%rd9, %rd1, %rd8;
	ld.global.nc.f32 	%f106, [%rd9];
	sub.s32 	%r75, %r1, %r98;
	mad.lo.s32 	%r76, %r75, %r75, %r14;
	cvt.rn.f32.u32 	%f107, %r76;
	sub.f32 	%f108, %f106, %f1;
	mul.f32 	%f109, %f108, %f108;
	mul.f32 	%f110, %f31, %f109;
	fma.rn.f32 	%f111, %f30, %f107, %f110;
	ex2.approx.f32 	%f112, %f111;
	fma.rn.f32 	%f113, %f106, %f112, %f181;
	add.f32 	%f114, %f182, %f112;
	not.b32 	%r77, %r98;
	ld.global.nc.f32 	%f115, [%rd9+4];
	add.s32 	%r78, %r1, %r77;
	mad.lo.s32 	%r79, %r78, %r78, %r14;
	cvt.rn.f32.u32 	%f116, %r79;
	sub.f32 	%f117, %f115, %f1;
	mul.f32 	%f118, %f117, %f117;
	mul.f32 	%f119, %f31, %f118;
	fma.rn.f32 	%f120, %f30, %f116, %f119;
	ex2.approx.f32 	%f121, %f120;
	fma.rn.f32 	%f122, %f115, %f121, %f113;
	add.f32 	%f123, %f114, %f121;
	ld.global.nc.f32 	%f124, [%rd9+8];
	add.s32 	%r80, %r75, -2;
	mad.lo.s32 	%r81, %r80, %r80, %r14;
	cvt.rn.f32.u32 	%f125, %r81;
	sub.f32 	%f126, %f124, %f1;
	mul.f32 	%f127, %f126, %f126;
	mul.f32 	%f128, %f31, %f127;
	fma.rn.f32 	%f129, %f30, %f125, %f128;
	ex2.approx.f32 	%f130, %f129;
	fma.rn.f32 	%f131, %f124, %f130, %f122;
	add.f32 	%f132, %f123, %f130;
	ld.global.nc.f32 	%f133, [%rd9+12];
	add.s32 	%r82, %r75, -3;
	mad.lo.s32 	%r83, %r82, %r82, %r14;
	cvt.rn.f32.u32 	%f134, %r83;
	sub.f32 	%f135, %f133, %f1;
	mul.f32 	%f136, %f135, %f135;
	mul.f32 	%f137, %f31, %f136;
	fma.rn.f32 	%f138, %f30, %f134, %f137;
	ex2.approx.f32 	%f139, %f138;
	fma.rn.f32 	%f181, %f133, %f139, %f131;
	add.f32 	%f182, %f132, %f139;
	add.s32 	%r98, %r98, 4;
$L__BB1_10:
	setp.eq.s32 	%p10, %r9, 0;
	@%p10 bra 	$L__BB1_15;
	setp.eq.s32 	%p11, %r9, 1;
	@%p11 bra 	$L__BB1_13;
	add.s32 	%r84, %r98, %r13;
	mul.wide.s32 	%rd10, %r84, 4;
	add.s64 	%rd11, %rd1, %rd10;
	ld.global.nc.f32 	%f141, [%rd11];
	sub.s32 	%r85, %r1, %r98;
	mad.lo.s32 	%r86, %r85, %r85, %r14;
	cvt.rn.f32.u32 	%f142, %r86;
	sub.f32 	%f143, %f141, %f1;
	mul.f32 	%f144, %f143, %f143;
	mul.f32 	%f145, %f31, %f144;
	fma.rn.f32 	%f146, %f30, %f142, %f145;
	ex2.approx.f32 	%f147, %f146;
	fma.rn.f32 	%f148, %f141, %f147, %f181;
	add.f32 	%f149, %f182, %f147;
	not.b32 	%r87, %r98;
	ld.global.nc.f32 	%f150, [%rd11+4];
	add.s32 	%r88, %r1, %r87;
	mad.lo.s32 	%r89, %r88, %r88, %r14;
	cvt.rn.f32.u32 	%f151, %r89;
	sub.f32 	%f152, %f150, %f1;
	mul.f32 	%f153, %f152, %f152;
	mul.f32 	%f154, %f31, %f153;
	fma.rn.f32 	%f155, %f30, %f151, %f154;
	ex2.approx.f32 	%f156, %f155;
	fma.rn.f32 	%f181, %f150, %f156, %f148;
	add.f32 	%f182, %f149, %f156;
	add.s32 	%r98, %r98, 2;
$L__BB1_13:
	setp.eq.s32 	%p12, %r10, 0;
	@%p12 bra 	$L__BB1_15;
	add.s32 	%r90, %r98, %r13;
	mul.wide.s32 	%rd12, %r90, 4;
	add.s64 	%rd13, %rd1, %rd12;
	ld.global.nc.f32 	%f157, [%rd13];
	sub.s32 	%r91, %r1, %r98;
	mad.lo.s32 	%r92, %r91, %r91, %r14;
	cvt.rn.f32.u32 	%f158, %r92;
	sub.f32 	%f159, %f157, %f1;
	mul.f32 	%f160, %f159, %f159;
	mul.f32 	%f161, %f31, %f160;
	fma.rn.f32 	%f162, %f30, %f158, %f161;
	ex2.approx.f32 	%f163, %f162;
	fma.rn.f32 	%f181, %f157, %f163, %f181;
	add.f32 	%f182, %f182, %f163;
$L__BB1_15:
	add.s32 	%r93, %r12, 1;
	setp.ne.s32 	%p13, %r12, %r5;
	@%p13 bra 	$L__BB1_3;
$L__BB1_16:
	div.rn.f32 	%f164, %f181, %f182;
	cvta.to.global.u64 	%rd14, %rd2;
	mul.wide.s32 	%rd15, %r3, 4;
	add.s64 	%rd16, %rd14, %rd15;
	st.global.f32 	[%rd16], %f164;
$L__BB1_17:
	ret;

}


// ===== COMPILED SASS (sm_100) =====

	.target	sm_100

	.elftype	@"ET_EXEC"


//--------------------- .note.nv.tkinfo           --------------------------
	.section	.note.nv.tkinfo,"",@"SHT_NOTE"
	.sectionflags	@"SHF_NOTE_NV_TKINFO"
	.tkinfo
        /*0018*/ 	.word	0x00000002
        /*0030*/ 	.string	""
        /*0030*/ 	.string	"ptxas"
        /*0030*/ 	.string	"Cuda compilation tools, release 13.0, V13.0.88"
        /*0030*/ 	.string	"Build cuda_13.0.r13.0/compiler.36424714_0"
        /*0030*/ 	.string	"-arch sm_100 -m 64 "



//--------------------- .note.nv.cuinfo           --------------------------
	.section	.note.nv.cuinfo,"",@"SHT_NOTE"
	.sectionflags	@"SHF_NOTE_NV_CUINFO"
        /*0018*/ 	.short	0x0002
        /*001a*/ 	.short	0x0064
        /*001c*/ 	.short	0x0082
	.zero		2


//--------------------- .nv.info                  --------------------------
	.section	.nv.info,"",@"SHT_CUDA_INFO"
	.align	4


	//----- nvinfo : EIATTR_REGCOUNT
	.align		4
        /*0000*/ 	.byte	0x04, 0x2f
        /*0002*/ 	.short	(.L_1 - .L_0)
	.align		4
.L_0:
        /*0004*/ 	.word	index@(_Z9bilateralILb1EEvPfPKfiiiffi)
        /*0008*/ 	.word	0x00000020


	//----- nvinfo : EIATTR_FRAME_SIZE
	.align		4
.L_1:
        /*000c*/ 	.byte	0x04, 0x11
        /*000e*/ 	.short	(.L_3 - .L_2)
	.align		4
.L_2:
        /*0010*/ 	.word	index@($__internal_1_$__cuda_sm3x_div_rn_noftz_f32_slowpath)
        /*0014*/ 	.word	0x00000000


	//----- nvinfo : EIATTR_FRAME_SIZE
	.align		4
.L_3:
        /*0018*/ 	.byte	0x04, 0x11
        /*001a*/ 	.short	(.L_5 - .L_4)
	.align		4
.L_4:
        /*001c*/ 	.word	index@(_Z9bilateralILb1EEvPfPKfiiiffi)
        /*0020*/ 	.word	0x00000000


	//----- nvinfo : EIATTR_REGCOUNT
	.align		4
.L_5:
        /*0024*/ 	.byte	0x04, 0x2f
        /*0026*/ 	.short	(.L_7 - .L_6)
	.align		4
.L_6:
        /*0028*/ 	.word	index@(_Z9bilateralILb0EEvPfPKfiiiffi)
        /*002c*/ 	.word	0x0000001f


	//----- nvinfo : EIATTR_FRAME_SIZE
	.align		4
.L_7:
        /*0030*/ 	.byte	0x04, 0x11
        /*0032*/ 	.short	(.L_9 - .L_8)
	.align		4
.L_8:
        /*0034*/ 	.word	index@($__internal_0_$__cuda_sm3x_div_rn_noftz_f32_slowpath)
        /*0038*/ 	.word	0x00000000


	//----- nvinfo : EIATTR_FRAME_SIZE
	.align		4
.L_9:
        /*003c*/ 	.byte	0x04, 0x11
        /*003e*/ 	.short	(.L_11 - .L_10)
	.align		4
.L_10:
        /*0040*/ 	.word	index@(_Z9bilateralILb0EEvPfPKfiiiffi)
        /*0044*/ 	.word	0x00000000


	//----- nvinfo : EIATTR_MIN_STACK_SIZE
	.align		4
.L_11:
        /*0048*/ 	.byte	0x04, 0x12
        /*004a*/ 	.short	(.L_13 - .L_12)
	.align		4
.L_12:
        /*004c*/ 	.word	index@(_Z9bilateralILb0EEvPfPKfiiiffi)
        /*0050*/ 	.word	0x00000000


	//----- nvinfo : EIATTR_MIN_STACK_SIZE
	.align		4
.L_13:
        /*0054*/ 	.byte	0x04, 0x12
        /*0056*/ 	.short	(.L_15 - .L_14)
	.align		4
.L_14:
        /*0058*/ 	.word	index@(_Z9bilateralILb1EEvPfPKfiiiffi)
        /*005c*/ 	.word	0x00000000
.L_15:


//--------------------- .nv.compat                --------------------------
	.section	.nv.compat,"",@"SHT_CUDA_COMPAT_INFO"
	.align	4
        /*0000*/ 	.byte	0x02, 0x09, 0x00, 0x00, 0x02, 0x02, 0x01, 0x00, 0x02, 0x05, 0x05, 0x00, 0x03, 0x07, 0x01, 0x01
        /*0010*/ 	.byte	0x02, 0x03, 0x00, 0x00, 0x02, 0x06, 0x01, 0x00, 0x04, 0x0b, 0x08, 0x00, 0x01, 0x00, 0x00, 0x00
        /*0020*/ 	.byte	0x00, 0x00, 0x00, 0x00


//--------------------- .nv.info._Z9bilateralILb0EEvPfPKfiiiffi --------------------------
	.section	.nv.info._Z9bilateralILb0EEvPfPKfiiiffi,"",@"SHT_CUDA_INFO"
	.sectionflags	@""
	.align	4


	//----- nvinfo : EIATTR_CUDA_API_VERSION
	.align		4
        /*0000*/ 	.byte	0x04, 0x37
        /*0002*/ 	.short	(.L_17 - .L_16)
.L_16:
        /*0004*/ 	.word	0x00000082


	//----- nvinfo : EIATTR_KPARAM_INFO
	.align		4
.L_17:
        /*0008*/ 	.byte	0x04, 0x17
        /*000a*/ 	.short	(.L_19 - .L_18)
.L_18:
        /*000c*/ 	.word	0x00000000
        /*0010*/ 	.short	0x0007
        /*0012*/ 	.short	0x0024
        /*0014*/ 	.byte	0x00, 0xf0, 0x11, 0x00


	//----- nvinfo : EIATTR_KPARAM_INFO
	.align		4
.L_19:
        /*0018*/ 	.byte	0x04, 0x17
        /*001a*/ 	.short	(.L_21 - .L_20)
.L_20:
        /*001c*/ 	.word	0x00000000
        /*0020*/ 	.short	0x0006
        /*0022*/ 	.short	0x0020
        /*0024*/ 	.byte	0x00, 0xf0, 0x11, 0x00


	//----- nvinfo : EIATTR_KPARAM_INFO
	.align		4
.L_21:
        /*0028*/ 	.byte	0x04, 0x17
        /*002a*/ 	.short	(.L_23 - .L_22)
.L_22:
        /*002c*/ 	.word	0x00000000
        /*0030*/ 	.short	0x0005
        /*0032*/ 	.short	0x001c
        /*0034*/ 	.byte	0x00, 0xf0, 0x11, 0x00


	//----- nvinfo : EIATTR_KPARAM_INFO
	.align		4
.L_23:
        /*0038*/ 	.byte	0x04, 0x17
        /*003a*/ 	.short	(.L_25 - .L_24)
.L_24:
        /*003c*/ 	.word	0x00000000
        /*0040*/ 	.short	0x0004
        /*0042*/ 	.short	0x0018
        /*0044*/ 	.byte	0x00, 0xf0, 0x11, 0x00


	//----- nvinfo : EIATTR_KPARAM_INFO
	.align		4
.L_25:
        /*0048*/ 	.byte	0x04, 0x17
        /*004a*/ 	.short	(.L_27 - .L_26)
.L_26:
        /*004c*/ 	.word	0x00000000
        /*0050*/ 	.short	0x0003
        /*0052*/ 	.short	0x0014
        /*0054*/ 	.byte	0x00, 0xf0, 0x11, 0x00


	//----- nvinfo : EIATTR_KPARAM_INFO
	.align		4
.L_27:
        /*0058*/ 	.byte	0x04, 0x17
        /*005a*/ 	.short	(.L_29 - .L_28)
.L_28:
        /*005c*/ 	.word	0x00000000
        /*0060*/ 	.short	0x0002
        /*0062*/ 	.short	0x0010
        /*0064*/ 	.byte	0x00, 0xf0, 0x11, 0x00


	//----- nvinfo : EIATTR_KPARAM_INFO
	.align		4
.L_29:
        /*0068*/ 	.byte	0x04, 0x17
        /*006a*/ 	.short	(.L_31 - .L_30)
.L_30:
        /*006c*/ 	.word	0x00000000
        /*0070*/ 	.short	0x0001
        /*0072*/ 	.short	0x0008
        /*0074*/ 	.byte	0x00, 0xf5, 0x21, 0x00


	//----- nvinfo : EIATTR_KPARAM_INFO
	.align		4
.L_31:
        /*0078*/ 	.byte	0x04, 0x17
        /*007a*/ 	.short	(.L_33 - .L_32)
.L_32:
        /*007c*/ 	.word	0x00000000
        /*0080*/ 	.short	0x0000
        /*0082*/ 	.short	0x0000
        /*0084*/ 	.byte	0x00, 0xf5, 0x21, 0x00


	//----- nvinfo : EIATTR_SPARSE_MMA_MASK
	.align		4
.L_33:
        /*0088*/ 	.byte	0x03, 0x50
        /*008a*/ 	.short	0x0000


	//----- nvinfo : EIATTR_MAXREG_COUNT
	.align		4
        /*008c*/ 	.byte	0x03, 0x1b
        /*008e*/ 	.short	0x00ff


	//----- nvinfo : EIATTR_MERCURY_ISA_VERSION
	.align		4
        /*0090*/ 	.byte	0x03, 0x5f
        /*0092*/ 	.short	0x0101


	//----- nvinfo : EIATTR_VRC_CTA_INIT_COUNT
	.align		4
        /*0094*/ 	.byte	0x02, 0x4a
	.zero		1
	.zero		1


	//----- nvinfo : EIATTR_EXIT_INSTR_OFFSETS
	.align		4
        /*0098*/ 	.byte	0x04, 0x1c
        /*009a*/ 	.short	(.L_35 - .L_34)


	//   ....[0]....
.L_34:
        /*009c*/ 	.word	0x000000a0


	//   ....[1]....
        /*00a0*/ 	.word	0x00001470


	//----- nvinfo : EIATTR_MAX_THREADS
	.align		4
.L_35:
        /*00a4*/ 	.byte	0x04, 0x05
        /*00a6*/ 	.short	(.L_37 - .L_36)
.L_36:
        /*00a8*/ 	.word	0x00000080
        /*00ac*/ 	.word	0x00000001
        /*00b0*/ 	.word	0x00000001


	//----- nvinfo : EIATTR_CRS_STACK_SIZE
	.align		4
.L_37:
        /*00b4*/ 	.byte	0x04, 0x1e
        /*00b6*/ 	.short	(.L_39 - .L_38)
.L_38:
        /*00b8*/ 	.word	0x00000000


	//----- nvinfo : EIATTR_CBANK_PARAM_SIZE
	.align		4
.L_39:
        /*00bc*/ 	.byte	0x03, 0x19
        /*00be*/ 	.short	0x0028


	//----- nvinfo : EIATTR_PARAM_CBANK
	.align		4
        /*00c0*/ 	.byte	0x04, 0x0a
        /*00c2*/ 	.short	(.L_41 - .L_40)
	.align		4
.L_40:
        /*00c4*/ 	.word	index@(.nv.constant0._Z9bilateralILb0EEvPfPKfiiiffi)
        /*00c8*/ 	.short	0x0380
        /*00ca*/ 	.short	0x0028


	//----- nvinfo : EIATTR_SW_WAR
	.align		4
.L_41:
        /*00cc*/ 	.byte	0x04, 0x36
        /*00ce*/ 	.short	(.L_43 - .L_42)
.L_42:
        /*00d0*/ 	.word	0x00000008
.L_43:


//--------------------- .nv.info._Z9bilateralILb1EEvPfPKfiiiffi --------------------------
	.section	.nv.info._Z9bilateralILb1EEvPfPKfiiiffi,"",@"SHT_CUDA_INFO"
	.sectionflags	@""
	.align	4


	//----- nvinfo : EIATTR_CUDA_API_VERSION
	.align		4
        /*0000*/ 	.byte	0x04, 0x37
        /*0002*/ 	.short	(.L_45 - .L_44)
.L_44:
        /*0004*/ 	.word	0x00000082


	//----- nvinfo : EIATTR_KPARAM_INFO
	.align		4
.L_45:
        /*0008*/ 	.byte	0x04, 0x17
        /*000a*/ 	.short	(.L_47 - .L_46)
.L_46:
        /*000c*/ 	.word	0x00000000
        /*0010*/ 	.short	0x0007
        /*0012*/ 	.short	0x0024
        /*0014*/ 	.byte	0x00, 0xf0, 0x11, 0x00


	//----- nvinfo : EIATTR_KPARAM_INFO
	.align		4
.L_47:
        /*0018*/ 	.byte	0x04, 0x17
        /*001a*/ 	.short	(.L_49 - .L_48)
.L_48:
        /*001c*/ 	.word	0x00000000
        /*0020*/ 	.short	0x0006
        /*0022*/ 	.short	0x0020
        /*0024*/ 	.byte	0x00, 0xf0, 0x11, 0x00


	//----- nvinfo : EIATTR_KPARAM_INFO
	.align		4
.L_49:
        /*0028*/ 	.byte	0x04, 0x17
        /*002a*/ 	.short	(.L_51 - .L_50)
.L_50:
        /*002c*/ 	.word	0x00000000
        /*0030*/ 	.short	0x0005
        /*0032*/ 	.short	0x001c
        /*0034*/ 	.byte	0x00, 0xf0, 0x11, 0x00


	//----- nvinfo : EIATTR_KPARAM_INFO
	.align		4
.L_51:
        /*0038*/ 	.byte	0x04, 0x17
        /*003a*/ 	.short	(.L_53 - .L_52)
.L_52:
        /*003c*/ 	.word	0x00000000
        /*0040*/ 	.short	0x0004
        /*0042*/ 	.short	0x0018
        /*0044*/ 	.byte	0x00, 0xf0, 0x11, 0x00


	//----- nvinfo : EIATTR_KPARAM_INFO
	.align		4
.L_53:
        /*0048*/ 	.byte	0x04, 0x17
        /*004a*/ 	.short	(.L_55 - .L_54)
.L_54:
        /*004c*/ 	.word	0x00000000
        /*0050*/ 	.short	0x0003
        /*0052*/ 	.short	0x0014
        /*0054*/ 	.byte	0x00, 0xf0, 0x11, 0x00


	//----- nvinfo : EIATTR_KPARAM_INFO
	.align		4
.L_55:
        /*0058*/ 	.byte	0x04, 0x17
        /*005a*/ 	.short	(.L_57 - .L_56)
.L_56:
        /*005c*/ 	.word	0x00000000
        /*0060*/ 	.short	0x0002
        /*0062*/ 	.short	0x0010
        /*0064*/ 	.byte	0x00, 0xf0, 0x11, 0x00


	//----- nvinfo : EIATTR_KPARAM_INFO
	.align		4
.L_57:
        /*0068*/ 	.byte	0x04, 0x17
        /*006a*/ 	.short	(.L_59 - .L_58)
.L_58:
        /*006c*/ 	.word	0x00000000
        /*0070*/ 	.short	0x0001
        /*0072*/ 	.short	0x0008
        /*0074*/ 	.byte	0x00, 0xf5, 0x21, 0x00


	//----- nvinfo : EIATTR_KPARAM_INFO
	.align		4
.L_59:
        /*0078*/ 	.byte	0x04, 0x17
        /*007a*/ 	.short	(.L_61 - .L_60)
.L_60:
        /*007c*/ 	.word	0x00000000
        /*0080*/ 	.short	0x0000
        /*0082*/ 	.short	0x0000
        /*0084*/ 	.byte	0x00, 0xf5, 0x21, 0x00


	//----- nvinfo : EIATTR_SPARSE_MMA_MASK
	.align		4
.L_61:
        /*0088*/ 	.byte	0x03, 0x50
        /*008a*/ 	.short	0x0000


	//----- nvinfo : EIATTR_MAXREG_COUNT
	.align		4
        /*008c*/ 	.byte	0x03, 0x1b
        /*008e*/ 	.short	0x00ff


	//----- nvinfo : EIATTR_NUM_BARRIERS
	.align		4
        /*0090*/ 	.byte	0x02, 0x4c
        /*0092*/ 	.byte	0x01
	.zero		1


	//----- nvinfo : EIATTR_MERCURY_ISA_VERSION
	.align		4
        /*0094*/ 	.byte	0x03, 0x5f
        /*0096*/ 	.short	0x0101


	//----- nvinfo : EIATTR_VRC_CTA_INIT_COUNT
	.align		4
        /*0098*/ 	.byte	0x02, 0x4a
	.zero		1
	.zero		1


	//----- nvinfo : EIATTR_EXIT_INSTR_OFFSETS
	.align		4
        /*009c*/ 	.byte	0x04, 0x1c
        /*009e*/ 	.short	(.L_63 - .L_62)


	//   ....[0]....
.L_62:
        /*00a0*/ 	.word	0x00000710


	//   ....[1]....
        /*00a4*/ 	.word	0x000011e0


	//----- nvinfo : EIATTR_MAX_THREADS
	.align		4
.L_63:
        /*00a8*/ 	.byte	0x04, 0x05
        /*00aa*/ 	.short	(.L_65 - .L_64)
.L_64:
        /*00ac*/ 	.word	0x00000080
        /*00b0*/ 	.word	0x00000001
        /*00b4*/ 	.word	0x00000001


	//----- nvinfo : EIATTR_CRS_STACK_SIZE
	.align		4
.L_65:
        /*00b8*/ 	.byte	0x04, 0x1e
        /*00ba*/ 	.short	(.L_67 - .L_66)
.L_66:
        /*00bc*/ 	.word	0x00000000


	//----- nvinfo : EIATTR_CBANK_PARAM_SIZE
	.align		4
.L_67:
        /*00c0*/ 	.byte	0x03, 0x19
        /*00c2*/ 	.short	0x0028


	//----- nvinfo : EIATTR_PARAM_CBANK
	.align		4
        /*00c4*/ 	.byte	0x04, 0x0a
        /*00c6*/ 	.short	(.L_69 - .L_68)
	.align		4
.L_68:
        /*00c8*/ 	.word	index@(.nv.constant0._Z9bilateralILb1EEvPfPKfiiiffi)
        /*00cc*/ 	.short	0x0380
        /*00ce*/ 	.short	0x0028


	//----- nvinfo : EIATTR_SW_WAR
	.align		4
.L_69:
        /*00d0*/ 	.byte	0x04, 0x36
        /*00d2*/ 	.short	(.L_71 - .L_70)
.L_70:
        /*00d4*/ 	.word	0x00000008
.L_71:


//--------------------- .nv.callgraph             --------------------------
	.section	.nv.callgraph,"",@"SHT_CUDA_CALLGRAPH"
	.align	4
	.sectionentsize	8
	.align		4
        /*0000*/ 	.word	0x00000000
	.align		4
        /*0004*/ 	.word	0xffffffff
	.align		4
        /*0008*/ 	.word	0x00000000
	.align		4
        /*000c*/ 	.word	0xfffffffe
	.align		4
        /*0010*/ 	.word	0x00000000
	.align		4
        /*0014*/ 	.word	0xfffffffd
	.align		4
        /*0018*/ 	.word	0x00000000
	.align		4
        /*001c*/ 	.word	0xfffffffc


//--------------------- .text._Z9bilateralILb0EEvPfPKfiiiffi --------------------------
	.section	.text._Z9bilateralILb0EEvPfPKfiiiffi,"ax",@progbits
	.align	128
.text._Z9bilateralILb0EEvPfPKfiiiffi:
        .type           _Z9bilateralILb0EEvPfPKfiiiffi,@function
        .size           _Z9bilateralILb0EEvPfPKfiiiffi,(.L_x_53 - _Z9bilateralILb0EEvPfPKfiiiffi)
        .other          _Z9bilateralILb0EEvPfPKfiiiffi,@"STO_CUDA_ENTRY STV_DEFAULT"
_Z9bilateralILb0EEvPfPKfiiiffi:
[----:B------:R-:W-:Y:S01]  /*0000*/  LDC R1, c[0x0][0x37c] ;  /* 0x0000df00ff017b82 */ /* 0x000fe20000000800 */
[----:B------:R-:W0:Y:S01]  /*0010*/  S2R R0, SR_TID.Y ;  /* 0x0000000000007919 */ /* 0x000e220000002200 */
[----:B------:R-:W1:Y:S01]  /*0020*/  LDCU.64 UR8, c[0x0][0x390] ;  /* 0x00007200ff0877ac */ /* 0x000e620008000a00 */
[----:B------:R-:W0:Y:S01]  /*0030*/  S2R R5, SR_CTAID.Y ;  /* 0x0000000000057919 */ /* 0x000e220000002600 */
[----:B------:R-:W2:Y:S01]  /*0040*/  S2R R3, SR_TID.X ;  /* 0x0000000000037919 */ /* 0x000ea20000002100 */
[----:B------:R-:W2:Y:S01]  /*0050*/  S2R R2, SR_CTAID.X ;  /* 0x0000000000027919 */ /* 0x000ea20000002500 */
[----:B0-----:R-:W-:-:S04]  /*0060*/  LEA R0, R5, R0, 0x3 ;  /* 0x0000000005007211 */ /* 0x001fc800078e18ff */
[----:B-1----:R-:W-:Y:S02]  /*0070*/  ISETP.GE.AND P0, PT, R0, UR9, PT ;  /* 0x0000000900007c0c */ /* 0x002fe4000bf06270 */
[----:B--2---:R-:W-:-:S04]  /*0080*/  LEA R3, R2, R3, 0x4 ;  /* 0x0000000302037211 */ /* 0x004fc800078e20ff */
[----:B------:R-:W-:-:S13]  /*0090*/  ISETP.GE.OR P0, PT, R3, UR8, P0 ;  /* 0x0000000803007c0c */ /* 0x000fda0008706670 */
[----:B------:R-:W-:Y:S05]  /*00a0*/  @P0 EXIT ;  /* 0x000000000000094d */ /* 0x000fea0003800000 */
[----:B------:R-:W0:Y:S01]  /*00b0*/  LDC R9, c[0x0][0x3a4] ;  /* 0x0000e900ff097b82 */ /* 0x000e220000000800 */
[----:B------:R-:W-:Y:S01]  /*00c0*/  UIADD3 UR4, UPT, UPT, UR9, -0x1, URZ ;  /* 0xffffffff09047890 */ /* 0x000fe2000fffe0ff */
[----:B------:R-:W-:Y:S01]  /*00d0*/  BSSY.RECONVERGENT B1, `(.L_x_0) ;  /* 0x0000129000017945 */ /* 0x000fe20003800200 */
[----:B------:R-:W1:Y:S01]  /*00e0*/  LDCU UR5, c[0x0][0x398] ;  /* 0x00007300ff0577ac */ /* 0x000e620008000800 */
[----:B------:R-:W-:Y:S01]  /*00f0*/  HFMA2 R4, -RZ, RZ, 0, 0 ;  /* 0x00000000ff047431 */ /* 0x000fe200000001ff */
[----:B------:R-:W-:Y:S01]  /*0100*/  MOV R17, RZ ;  /* 0x000000ff00117202 */ /* 0x000fe20000000f00 */
[----:B------:R-:W2:Y:S01]  /*0110*/  LDCU.64 UR6, c[0x0][0x358] ;  /* 0x00006b00ff0677ac */ /* 0x000ea20008000a00 */
[----:B------:R-:W3:Y:S01]  /*0120*/  LDCU UR9, c[0x0][0x3a0] ;  /* 0x00007400ff0977ac */ /* 0x000ee20008000800 */
[----:B------:R-:W4:Y:S01]  /*0130*/  LDCU UR10, c[0x0][0x39c] ;  /* 0x00007380ff0a77ac */ /* 0x000f220008000800 */
[C---:B-1----:R-:W-:Y:S01]  /*0140*/  IMAD R6, R0.reuse, UR5, R3 ;  /* 0x0000000500067c24 */ /* 0x042fe2000f8e0203 */
[----:B0-----:R-:W-:-:S02]  /*0150*/  VIADDMNMX R11, R0, -R9, RZ, !PT ;  /* 0x80000009000b7246 */ /* 0x001fc400078001ff */
[----:B------:R-:W-:-:S04]  /*0160*/  VIADDMNMX R2, R0, R9, UR4, PT ;  /* 0x0000000400027e46 */ /* 0x000fc8000b800109 */
[----:B------:R-:W-:-:S13]  /*0170*/  ISETP.GT.AND P0, PT, R11, R2, PT ;  /* 0x000000020b00720c */ /* 0x000fda0003f04270 */
[----:B--234-:R-:W-:Y:S05]  /*0180*/  @P0 BRA `(.L_x_1) ;  /* 0x0000001000740947 */ /* 0x01cfea0003800000 */
[----:B------:R-:W0:Y:S02]  /*0190*/  LDC.64 R14, c[0x0][0x388] ;  /* 0x0000e200ff0e7b82 */ /* 0x000e240000000a00 */
[----:B0-----:R-:W-:-:S05]  /*01a0*/  IMAD.WIDE R14, R6, 0x4, R14 ;  /* 0x00000004060e7825 */ /* 0x001fca00078e020e */
[----:B------:R0:W5:Y:S01]  /*01b0*/  LDG.E.CONSTANT R7, desc[UR6][R14.64] ;  /* 0x000000060e077981 */ /* 0x000162000c1e9900 */
[----:B------:R-:W-:Y:S01]  /*01c0*/  UIADD3 UR4, UPT, UPT, UR8, -0x1, URZ ;  /* 0xffffffff08047890 */ /* 0x000fe2000fffe0ff */
[CC--:B------:R-:W-:Y:S02]  /*01d0*/  VIADDMNMX R8, R3.reuse, -R9.reuse, RZ, !PT ;  /* 0x8000000903087246 */ /* 0x0c0fe400078001ff */
[----:B------:R-:W-:Y:S02]  /*01e0*/  MOV R17, RZ ;  /* 0x000000ff00117202 */ /* 0x000fe40000000f00 */
[----:B------:R-:W-:Y:S02]  /*01f0*/  MOV R4, RZ ;  /* 0x000000ff00047202 */ /* 0x000fe40000000f00 */
[----:B------:R-:W-:-:S04]  /*0200*/  VIADDMNMX R9, R3, R9, UR4, PT ;  /* 0x0000000403097e46 */ /* 0x000fc8000b800109 */
[----:B------:R-:W-:-:S04]  /*0210*/  IADD3 R10, PT, PT, R9, 0x1, -R8 ;  /* 0x00000001090a7810 */ /* 0x000fc80007ffe808 */
[C---:B------:R-:W-:Y:S02]  /*0220*/  LOP3.LUT R16, R10.reuse, 0xfffffff8, RZ, 0xc0, !PT ;  /* 0xfffffff80a107812 */ /* 0x040fe400078ec0ff */
[C---:B------:R-:W-:Y:S02]  /*0230*/  LOP3.LUT R12, R10.reuse, 0x7, RZ, 0xc0, !PT ;  /* 0x000000070a0c7812 */ /* 0x040fe400078ec0ff */
[----:B------:R-:W-:Y:S02]  /*0240*/  LOP3.LUT R13, R10, 0x3, RZ, 0xc0, !PT ;  /* 0x000000030a0d7812 */ /* 0x000fe400078ec0ff */
[----:B0-----:R-:W-:-:S07]  /*0250*/  IADD3 R16, PT, PT, -R16, RZ, RZ ;  /* 0x000000ff10107210 */ /* 0x001fce0007ffe1ff */
.L_x_11:
[----:B------:R-:W-:Y:S01]  /*0260*/  ISETP.GE.AND P0, PT, R9, R8, PT ;  /* 0x000000080900720c */ /* 0x000fe20003f06270 */
[----:B------:R-:W-:-:S12]  /*0270*/  BSSY.RECONVERGENT B0, `(.L_x_2) ;  /* 0x000010b000007945 */ /* 0x000fd80003800200 */
[----:B------:R-:W-:Y:S05]  /*0280*/  @!P0 BRA `(.L_x_3) ;  /* 0x0000001000248947 */ /* 0x000fea0003800000 */
[----:B------:R-:W-:Y:S01]  /*0290*/  IADD3 R5, PT, PT, -R8, R9, RZ ;  /* 0x0000000908057210 */ /* 0x000fe20007ffe1ff */
[----:B------:R-:W-:Y:S01]  /*02a0*/  BSSY.RECONVERGENT B2, `(.L_x_4) ;  /* 0x0000084000027945 */ /* 0x000fe20003800200 */
[----:B------:R-:W-:Y:S02]  /*02b0*/  ISETP.NE.AND P0, PT, R12, RZ, PT ;  /* 0x000000ff0c00720c */ /* 0x000fe40003f05270 */
[----:B------:R-:W-:Y:S02]  /*02c0*/  ISETP.GE.U32.AND P1, PT, R5, 0x7, PT ;  /* 0x000000070500780c */ /* 0x000fe40003f26070 */
[----:B------:R-:W-:Y:S02]  /*02d0*/  IADD3 R5, PT, PT, R0, -R11, RZ ;  /* 0x8000000b00057210 */ /* 0x000fe40007ffe0ff */
[----:B------:R-:W-:-:S03]  /*02e0*/  MOV R18, R8 ;  /* 0x0000000800127202 */ /* 0x000fc60000000f00 */
[----:B------:R-:W-:-:S06]  /*02f0*/  IMAD R5, R5, R5, RZ ;  /* 0x0000000505057224 */ /* 0x000fcc00078e02ff */
[----:B------:R-:W-:Y:S05]  /*0300*/  @!P1 BRA `(.L_x_5) ;  /* 0x0000000400f49947 */ /* 0x000fea0003800000 */
[----:B------:R-:W0:Y:S01]  /*0310*/  LDCU UR4, c[0x0][0x398] ;  /* 0x00007300ff0477ac */ /* 0x000e220008000800 */
[--C-:B------:R-:W-:Y:S02]  /*0320*/  IADD3 R20, PT, PT, R3, -0x3, -R8.reuse ;  /* 0xfffffffd03147810 */ /* 0x100fe40007ffe808 */
[----:B------:R-:W-:Y:S02]  /*0330*/  MOV R19, R16 ;  /* 0x0000001000137202 */ /* 0x000fe40000000f00 */
[----:B------:R-:W-:Y:S01]  /*0340*/  MOV R18, R8 ;  /* 0x0000000800127202 */ /* 0x000fe20000000f00 */
[----:B0-----:R-:W-:-:S07]  /*0350*/  IMAD R21, R11, UR4, R8 ;  /* 0x000000040b157c24 */ /* 0x001fce000f8e0208 */
.L_x_6:
[----:B------:R-:W0:Y:S02]  /*0360*/  LDC.64 R14, c[0x0][0x388] ;  /* 0x0000e200ff0e7b82 */ /* 0x000e240000000a00 */
[----:B0-----:R-:W-:-:S05]  /*0370*/  IMAD.WIDE R14, R21, 0x4, R14 ;  /* 0x00000004150e7825 */ /* 0x001fca00078e020e */
[----:B------:R-:W2:Y:S04]  /*0380*/  LDG.E.CONSTANT R23, desc[UR6][R14.64] ;  /* 0x000000060e177981 */ /* 0x000ea8000c1e9900 */
[----:B------:R-:W3:Y:S01]  /*0390*/  LDG.E.CONSTANT R26, desc[UR6][R14.64+0x4] ;  /* 0x000004060e1a7981 */ /* 0x000ee2000c1e9900 */
[----:B------:R-:W-:-:S03]  /*03a0*/  IADD3 R24, PT, PT, R20, 0x3, RZ ;  /* 0x0000000314187810 */ /* 0x000fc60007ffe0ff */
[----:B------:R-:W4:Y:S02]  /*03b0*/  LDG.E.CONSTANT R22, desc[UR6][R14.64+0x8] ;  /* 0x000008060e167981 */ /* 0x000f24000c1e9900 */
[----:B------:R-:W-:-:S05]  /*03c0*/  IMAD R24, R24, R24, R5 ;  /* 0x0000001818187224 */ /* 0x000fca00078e0205 */
[----:B------:R-:W-:Y:S01]  /*03d0*/  I2FP.F32.U32 R24, R24 ;  /* 0x0000001800187245 */ /* 0x000fe20000201000 */
[----:B--2--5:R-:W-:-:S04]  /*03e0*/  FADD R25, -R7, R23 ;  /* 0x0000001707197221 */ /* 0x024fc80000000100 */
[----:B------:R-:W-:-:S04]  /*03f0*/  FMUL R25, R25, R25 ;  /* 0x0000001919197220 */ /* 0x000fc80000400000 */
[----:B------:R-:W-:-:S04]  /*0400*/  FMUL R25, R25, UR9 ;  /* 0x0000000919197c20 */ /* 0x000fc80008400000 */
[----:B------:R-:W-:Y:S02]  /*0410*/  FFMA R25, R24, UR10, R25 ;  /* 0x0000000a18197c23 */ /* 0x000fe40008000019 */
[----:B------:R-:W2:Y:S03]  /*0420*/  LDG.E.CONSTANT R24, desc[UR6][R14.64+0xc] ;  /* 0x00000c060e187981 */ /* 0x000ea6000c1e9900 */
[----:B------:R-:W-:-:S13]  /*0430*/  FSETP.GEU.AND P1, PT, R25, -126, PT ;  /* 0xc2fc00001900780b */ /* 0x000fda0003f2e000 */
[----:B------:R-:W-:-:S04]  /*0440*/  @!P1 FMUL R25, R25, 0.5 ;  /* 0x3f00000019199820 */ /* 0x000fc80000400000 */
[----:B------:R-:W0:Y:S02]  /*0450*/  MUFU.EX2 R28, R25 ;  /* 0x00000019001c7308 */ /* 0x000e240000000800 */
[----:B0-----:R-:W-:-:S04]  /*0460*/  @!P1 FMUL R28, R28, R28 ;  /* 0x0000001c1c1c9220 */ /* 0x001fc80000400000 */
[----:B------:R-:W-:Y:S02]  /*0470*/  FFMA R23, R23, R28, R4 ;  /* 0x0000001c17177223 */ /* 0x000fe40000000004 */
[----:B------:R-:W2:Y:S01]  /*0480*/  LDG.E.CONSTANT R4, desc[UR6][R14.64+0x10] ;  /* 0x000010060e047981 */ /* 0x000ea2000c1e9900 */
[----:B------:R-:W-:Y:S01]  /*0490*/  FADD R17, R28, R17 ;  /* 0x000000111c117221 */ /* 0x000fe20000000000 */
[----:B------:R-:W-:Y:S01]  /*04a0*/  IADD3 R28, PT, PT, R20, 0x2, RZ ;  /* 0x00000002141c7810 */ /* 0x000fe20007ffe0ff */
[----:B---3--:R-:W-:-:S04]  /*04b0*/  FADD R27, -R7, R26 ;  /* 0x0000001a071b7221 */ /* 0x008fc80000000100 */
[----:B------:R-:W-:Y:S02]  /*04c0*/  IMAD R28, R28, R28, R5 ;  /* 0x0000001c1c1c7224 */ /* 0x000fe400078e0205 */
[----:B------:R-:W-:-:S03]  /*04d0*/  FMUL R27, R27, R27 ;  /* 0x0000001b1b1b7220 */ /* 0x000fc60000400000 */
[----:B------:R-:W-:Y:S01]  /*04e0*/  I2FP.F32.U32 R28, R28 ;  /* 0x0000001c001c7245 */ /* 0x000fe20000201000 */
[----:B------:R-:W-:-:S04]  /*04f0*/  FMUL R27, R27, UR9 ;  /* 0x000000091b1b7c20 */ /* 0x000fc80008400000 */
[----:B------:R-:W-:-:S05]  /*0500*/  FFMA R27, R28, UR10, R27 ;  /* 0x0000000a1c1b7c23 */ /* 0x000fca000800001b */
[----:B------:R-:W-:-:S13]  /*0510*/  FSETP.GEU.AND P1, PT, R27, -126, PT ;  /* 0xc2fc00001b00780b */ /* 0x000fda0003f2e000 */
[----:B------:R-:W-:-:S04]  /*0520*/  @!P1 FMUL R27, R27, 0.5 ;  /* 0x3f0000001b1b9820 */ /* 0x000fc80000400000 */
[----:B------:R-:W0:Y:S02]  /*0530*/  MUFU.EX2 R28, R27 ;  /* 0x0000001b001c7308 */ /* 0x000e240000000800 */
[----:B0-----:R-:W-:-:S04]  /*0540*/  @!P1 FMUL R28, R28, R28 ;  /* 0x0000001c1c1c9220 */ /* 0x001fc80000400000 */
[----:B------:R-:W-:Y:S01]  /*0550*/  FFMA R23, R26, R28, R23 ;  /* 0x0000001c1a177223 */ /* 0x000fe20000000017 */
[-C--:B------:R-:W-:Y:S02]  /*0560*/  IMAD R26, R20, R20.reuse, R20 ;  /* 0x00000014141a7224 */ /* 0x080fe400078e0214 */
[----:B------:R-:W-:Y:S01]  /*0570*/  FADD R25, R17, R28 ;  /* 0x0000001c11197221 */ /* 0x000fe20000000000 */
[----:B----4-:R-:W-:Y:S02]  /*0580*/  FADD R17, -R7, R22 ;  /* 0x0000001607117221 */ /* 0x010fe40000000100 */
[----:B------:R-:W-:Y:S02]  /*0590*/  IADD3 R26, PT, PT, R5, R20, R26 ;  /* 0x00000014051a7210 */ /* 0x000fe40007ffe01a */
[----:B------:R-:W-:Y:S02]  /*05a0*/  FMUL R17, R17, R17 ;  /* 0x0000001111117220 */ /* 0x000fe40000400000 */
[----:B------:R-:W-:-:S02]  /*05b0*/  IADD3 R26, PT, PT, R26, 0x1, RZ ;  /* 0x000000011a1a7810 */ /* 0x000fc40007ffe0ff */
[----:B------:R-:W-:Y:S02]  /*05c0*/  FMUL R17, R17, UR9 ;  /* 0x0000000911117c20 */ /* 0x000fe40008400000 */
[----:B------:R-:W-:-:S05]  /*05d0*/  I2FP.F32.U32 R26, R26 ;  /* 0x0000001a001a7245 */ /* 0x000fca0000201000 */
[----:B------:R-:W-:Y:S01]  /*05e0*/  FFMA R26, R26, UR10, R17 ;  /* 0x0000000a1a1a7c23 */ /* 0x000fe20008000011 */
[----:B------:R-:W-:-:S04]  /*05f0*/  IMAD R17, R20, R20, R5 ;  /* 0x0000001414117224 */ /* 0x000fc800078e0205 */
[----:B------:R-:W-:Y:S02]  /*0600*/  FSETP.GEU.AND P1, PT, R26, -126, PT ;  /* 0xc2fc00001a00780b */ /* 0x000fe40003f2e000 */
[----:B------:R-:W-:-:S11]  /*0610*/  I2FP.F32.U32 R17, R17 ;  /* 0x0000001100117245 */ /* 0x000fd60000201000 */
[----:B------:R-:W-:Y:S01]  /*0620*/  @!P1 FMUL R26, R26, 0.5 ;  /* 0x3f0000001a1a9820 */ /* 0x000fe20000400000 */
[----:B--2---:R-:W-:-:S04]  /*0630*/  FADD R27, -R7, R24 ;  /* 0x00000018071b7221 */ /* 0x004fc80000000100 */
[----:B------:R-:W-:-:S04]  /*0640*/  FMUL R27, R27, R27 ;  /* 0x0000001b1b1b7220 */ /* 0x000fc80000400000 */
[----:B------:R-:W-:-:S04]  /*0650*/  FMUL R28, R27, UR9 ;  /* 0x000000091b1c7c20 */ /* 0x000fc80008400000 */
[----:B------:R-:W-:Y:S02]  /*0660*/  FFMA R27, R17, UR10, R28 ;  /* 0x0000000a111b7c23 */ /* 0x000fe4000800001c */
[----:B------:R0:W1:Y:S03]  /*0670*/  MUFU.EX2 R28, R26 ;  /* 0x0000001a001c7308 */ /* 0x0000660000000800 */
[----:B------:R-:W-:Y:S01]  /*0680*/  FSETP.GEU.AND P2, PT, R27, -126, PT ;  /* 0xc2fc00001b00780b */ /* 0x000fe20003f4e000 */
[----:B0-----:R-:W2:-:S12]  /*0690*/  LDG.E.CONSTANT R26, desc[UR6][R14.64+0x1c] ;  /* 0x00001c060e1a7981 */ /* 0x001e98000c1e9900 */
[----:B------:R-:W-:Y:S01]  /*06a0*/  @!P2 FMUL R27, R27, 0.5 ;  /* 0x3f0000001b1ba820 */ /* 0x000fe20000400000 */
[----:B-1----:R-:W-:-:S03]  /*06b0*/  @!P1 FMUL R28, R28, R28 ;  /* 0x0000001c1c1c9220 */ /* 0x002fc60000400000 */
[----:B------:R-:W0:Y:S01]  /*06c0*/  MUFU.EX2 R17, R27 ;  /* 0x0000001b00117308 */ /* 0x000e220000000800 */
[----:B------:R-:W-:Y:S01]  /*06d0*/  FFMA R23, R22, R28, R23 ;  /* 0x0000001c16177223 */ /* 0x000fe20000000017 */
[----:B------:R-:W-:Y:S01]  /*06e0*/  IADD3 R22, PT, PT, R20, -0x1, RZ ;  /* 0xffffffff14167810 */ /* 0x000fe20007ffe0ff */
[----:B------:R-:W-:-:S04]  /*06f0*/  FADD R28, R25, R28 ;  /* 0x0000001c191c7221 */ /* 0x000fc80000000000 */
[----:B------:R-:W-:Y:S02]  /*0700*/  IMAD R22, R22, R22, R5 ;  /* 0x0000001616167224 */ /* 0x000fe400078e0205 */
[----:B------:R-:W-:-:S04]  /*0710*/  FADD R25, -R7, R4 ;  /* 0x0000000407197221 */ /* 0x000fc80000000100 */
[----:B------:R-:W-:Y:S01]  /*0720*/  FMUL R25, R25, R25 ;  /* 0x0000001919197220 */ /* 0x000fe20000400000 */
[----:B------:R-:W-:-:S03]  /*0730*/  I2FP.F32.U32 R22, R22 ;  /* 0x0000001600167245 */ /* 0x000fc60000201000 */
[----:B------:R-:W-:Y:S01]  /*0740*/  FMUL R25, R25, UR9 ;  /* 0x0000000919197c20 */ /* 0x000fe20008400000 */
[----:B0-----:R-:W-:-:S03]  /*0750*/  @!P2 FMUL R17, R17, R17 ;  /* 0x000000111111a220 */ /* 0x001fc60000400000 */
[----:B------:R-:W-:Y:S01]  /*0760*/  FFMA R27, R22, UR10, R25 ;  /* 0x0000000a161b7c23 */ /* 0x000fe20008000019 */
[----:B------:R-:W-:Y:S01]  /*0770*/  FFMA R23, R24, R17, R23 ;  /* 0x0000001118177223 */ /* 0x000fe20000000017 */
[----:B------:R-:W3:Y:S04]  /*0780*/  LDG.E.CONSTANT R22, desc[UR6][R14.64+0x18] ;  /* 0x000018060e167981 */ /* 0x000ee8000c1e9900 */
[----:B------:R0:W4:Y:S01]  /*0790*/  LDG.E.CONSTANT R24, desc[UR6][R14.64+0x14] ;  /* 0x000014060e187981 */ /* 0x000122000c1e9900 */
[----:B------:R-:W-:-:S13]  /*07a0*/  FSETP.GEU.AND P1, PT, R27, -126, PT ;  /* 0xc2fc00001b00780b */ /* 0x000fda0003f2e000 */
[----:B------:R-:W-:-:S04]  /*07b0*/  @!P1 FMUL R27, R27, 0.5 ;  /* 0x3f0000001b1b9820 */ /* 0x000fc80000400000 */
[----:B------:R-:W1:Y:S01]  /*07c0*/  MUFU.EX2 R25, R27 ;  /* 0x0000001b00197308 */ /* 0x000e620000000800 */
[----:B0-----:R-:W-:Y:S01]  /*07d0*/  IADD3 R14, PT, PT, R20, -0x3, RZ ;  /* 0xfffffffd140e7810 */ /* 0x001fe20007ffe0ff */
[----:B------:R-:W-:Y:S01]  /*07e0*/  FADD R28, R28, R17 ;  /* 0x000000111c1c7221 */ /* 0x000fe20000000000 */
[----:B------:R-:W-:-:S03]  /*07f0*/  IADD3 R17, PT, PT, R20, -0x2, RZ ;  /* 0xfffffffe14117810 */ /* 0x000fc60007ffe0ff */
[--C-:B------:R-:W-:Y:S02]  /*0800*/  IMAD R14, R14, R14, R5.reuse ;  /* 0x0000000e0e0e7224 */ /* 0x100fe400078e0205 */
[----:B------:R-:W-:Y:S02]  /*0810*/  IMAD R17, R17, R17, R5 ;  /* 0x0000001111117224 */ /* 0x000fe400078e0205 */
[----:B-1----:R-:W-:-:S04]  /*0820*/  @!P1 FMUL R25, R25, R25 ;  /* 0x0000001919199220 */ /* 0x002fc80000400000 */
[----:B------:R-:W-:Y:S01]  /*0830*/  FFMA R23, R4, R25, R23 ;  /* 0x0000001904177223 */ /* 0x000fe20000000017 */
[----:B------:R-:W-:Y:S01]  /*0840*/  I2FP.F32.U32 R14, R14 ;  /* 0x0000000e000e7245 */ /* 0x000fe20000201000 */
[----:B------:R-:W-:Y:S01]  /*0850*/  FADD R25, R28, R25 ;  /* 0x000000191c197221 */ /* 0x000fe20000000000 */
[----:B------:R-:W-:Y:S02]  /*0860*/  I2FP.F32.U32 R17, R17 ;  /* 0x0000001100117245 */ /* 0x000fe40000201000 */
[----:B------:R-:W-:-:S05]  /*0870*/  IADD3 R28, PT, PT, R20, -0x4, RZ ;  /* 0xfffffffc141c7810 */ /* 0x000fca0007ffe0ff */
[----:B------:R-:W-:-:S05]  /*0880*/  IMAD R28, R28, R28, R5 ;  /* 0x0000001c1c1c7224 */ /* 0x000fca00078e0205 */
[----:B------:R-:W-:Y:S02]  /*0890*/  I2FP.F32.U32 R28, R28 ;  /* 0x0000001c001c7245 */ /* 0x000fe40000201000 */
[----:B------:R-:W-:Y:S02]  /*08a0*/  IADD3 R19, PT, PT, R19, 0x8, RZ ;  /* 0x0000000813137810 */ /* 0x000fe40007ffe0ff */
[----:B------:R-:W-:Y:S02]  /*08b0*/  IADD3 R18, PT, PT, R18, 0x8, RZ ;  /* 0x0000000812127810 */ /* 0x000fe40007ffe0ff */
[----:B------:R-:W-:Y:S02]  /*08c0*/  IADD3 R20, PT, PT, R20, -0x8, RZ ;  /* 0xfffffff814147810 */ /* 0x000fe40007ffe0ff */
[----:B------:R-:W-:Y:S01]  /*08d0*/  IADD3 R21, PT, PT, R21, 0x8, RZ ;  /* 0x0000000815157810 */ /* 0x000fe20007ffe0ff */
[C---:B---3--:R-:W-:Y:S01]  /*08e0*/  FADD R15, -R7.reuse, R22 ;  /* 0x00000016070f7221 */ /* 0x048fe20000000100 */
[----:B----4-:R-:W-:-:S03]  /*08f0*/  FADD R4, -R7, R24 ;  /* 0x0000001807047221 */ /* 0x010fc60000000100 */
[----:B------:R-:W-:Y:S01]  /*0900*/  FMUL R15, R15, R15 ;  /* 0x0000000f0f0f7220 */ /* 0x000fe20000400000 */
[----:B------:R-:W-:-:S03]  /*0910*/  FMUL R4, R4, R4 ;  /* 0x0000000404047220 */ /* 0x000fc60000400000 */
[----:B------:R-:W-:Y:S01]  /*0920*/  FMUL R15, R15, UR9 ;  /* 0x000000090f0f7c20 */ /* 0x000fe20008400000 */
[----:B------:R-:W-:-:S03]  /*0930*/  FMUL R4, R4, UR9 ;  /* 0x0000000904047c20 */ /* 0x000fc60008400000 */
[----:B------:R-:W-:Y:S01]  /*0940*/  FFMA R14, R14, UR10, R15 ;  /* 0x0000000a0e0e7c23 */ /* 0x000fe2000800000f */
[----:B--2---:R-:W-:Y:S01]  /*0950*/  FADD R15, -R7, R26 ;  /* 0x0000001a070f7221 */ /* 0x004fe20000000100 */
[----:B------:R-:W-:-:S03]  /*0960*/  FFMA R4, R17, UR10, R4 ;  /* 0x0000000a11047c23 */ /* 0x000fc60008000004 */
[----:B------:R-:W-:Y:S02]  /*0970*/  FMUL R15, R15, R15 ;  /* 0x0000000f0f0f7220 */ /* 0x000fe40000400000 */
[----:B------:R-:W-:Y:S02]  /*0980*/  FSETP.GEU.AND P1, PT, R4, -126, PT ;  /* 0xc2fc00000400780b */ /* 0x000fe40003f2e000 */
[----:B------:R-:W-:Y:S01]  /*0990*/  FMUL R15, R15, UR9 ;  /* 0x000000090f0f7c20 */ /* 0x000fe20008400000 */
[----:B------:R-:W-:-:S03]  /*09a0*/  FSETP.GEU.AND P2, PT, R14, -126, PT ;  /* 0xc2fc00000e00780b */ /* 0x000fc60003f4e000 */
[----:B------:R-:W-:-:S05]  /*09b0*/  FFMA R27, R28, UR10, R15 ;  /* 0x0000000a1c1b7c23 */ /* 0x000fca000800000f */
[----:B------:R-:W-:Y:S02]  /*09c0*/  FSETP.GEU.AND P3, PT, R27, -126, PT ;  /* 0xc2fc00001b00780b */ /* 0x000fe40003f6e000 */
[----:B------:R-:W-:-:S04]  /*09d0*/  @!P1 FMUL R4, R4, 0.5 ;  /* 0x3f00000004049820 */ /* 0x000fc80000400000 */
[----:B------:R-:W0:Y:S01]  /*09e0*/  MUFU.EX2 R28, R4 ;  /* 0x00000004001c7308 */ /* 0x000e220000000800 */
[----:B------:R-:W-:-:S06]  /*09f0*/  @!P2 FMUL R14, R14, 0.5 ;  /* 0x3f0000000e0ea820 */ /* 0x000fcc0000400000 */
[----:B------:R-:W-:Y:S01]  /*0a00*/  @!P3 FMUL R27, R27, 0.5 ;  /* 0x3f0000001b1bb820 */ /* 0x000fe20000400000 */
[----:B------:R-:W1:Y:S08]  /*0a10*/  MUFU.EX2 R15, R14 ;  /* 0x0000000e000f7308 */ /* 0x000e700000000800 */
[----:B------:R-:W2:Y:S01]  /*0a20*/  MUFU.EX2 R17, R27 ;  /* 0x0000001b00117308 */ /* 0x000ea20000000800 */
[----:B0-----:R-:W-:Y:S01]  /*0a30*/  @!P1 FMUL R28, R28, R28 ;  /* 0x0000001c1c1c9220 */ /* 0x001fe20000400000 */
[----:B------:R-:W-:-:S03]  /*0a40*/  ISETP.NE.AND P1, PT, R19, RZ, PT ;  /* 0x000000ff1300720c */ /* 0x000fc60003f25270 */
[----:B------:R-:W-:Y:S01]  /*0a50*/  FFMA R23, R24, R28, R23 ;  /* 0x0000001c18177223 */ /* 0x000fe20000000017 */
[----:B------:R-:W-:Y:S01]  /*0a60*/  FADD R25, R25, R28 ;  /* 0x0000001c19197221 */ /* 0x000fe20000000000 */
[----:B-1----:R-:W-:-:S04]  /*0a70*/  @!P2 FMUL R15, R15, R15 ;  /* 0x0000000f0f0fa220 */ /* 0x002fc80000400000 */
[----:B------:R-:W-:Y:S01]  /*0a80*/  FFMA R23, R22, R15, R23 ;  /* 0x0000000f16177223 */ /* 0x000fe20000000017 */
[----:B------:R-:W-:Y:S01]  /*0a90*/  FADD R22, R25, R15 ;  /* 0x0000000f19167221 */ /* 0x000fe20000000000 */
[----:B--2---:R-:W-:-:S04]  /*0aa0*/  @!P3 FMUL R17, R17, R17 ;  /* 0x000000111111b220 */ /* 0x004fc80000400000 */
[----:B------:R-:W-:Y:S01]  /*0ab0*/  FFMA R4, R26, R17, R23 ;  /* 0x000000111a047223 */ /* 0x000fe20000000017 */
[----:B------:R-:W-:Y:S01]  /*0ac0*/  FADD R17, R22, R17 ;  /* 0x0000001116117221 */ /* 0x000fe20000000000 */
[----:B------:R-:W-:Y:S06]  /*0ad0*/  @P1 BRA `(.L_x_6) ;  /* 0xfffffff800201947 */ /* 0x000fec000383ffff */
.L_x_5:
[----:B------:R-:W-:Y:S05]  /*0ae0*/  BSYNC.RECONVERGENT B2 ;  /* 0x0000000000027941 */ /* 0x000fea0003800200 */
.L_x_4:
[----:B------:R-:W-:Y:S05]  /*0af0*/  @!P0 BRA `(.L_x_3) ;  /* 0x0000000800088947 */ /* 0x000fea0003800000 */
[----:B------:R-:W-:Y:S01]  /*0b00*/  IADD3 R14, PT, PT, R12, -0x1, RZ ;  /* 0xffffffff0c0e7810 */ /* 0x000fe20007ffe0ff */
[----:B------:R-:W-:Y:S01]  /*0b10*/  BSSY.RECONVERGENT B2, `(.L_x_7) ;  /* 0x0000043000027945 */ /* 0x000fe20003800200 */
[----:B------:R-:W-:Y:S02]  /*0b20*/  ISETP.NE.AND P0, PT, R13, RZ, PT ;  /* 0x000000ff0d00720c */ /* 0x000fe40003f05270 */
[----:B------:R-:W-:-:S13]  /*0b30*/  ISETP.GE.U32.AND P1, PT, R14, 0x3, PT ;  /* 0x000000030e00780c */ /* 0x000fda0003f26070 */
[----:B------:R-:W-:Y:S05]  /*0b40*/  @!P1 BRA `(.L_x_8) ;  /* 0x0000000000fc9947 */ /* 0x000fea0003800000 */
[----:B------:R-:W0:Y:S01]  /*0b50*/  LDC.64 R14, c[0x0][0x388] ;  /* 0x0000e200ff0e7b82 */ /* 0x000e220000000a00 */
[----:B------:R-:W1:Y:S02]  /*0b60*/  LDCU.64 UR4, c[0x0][0x398] ;  /* 0x00007300ff0477ac */ /* 0x000e640008000a00 */
[----:B-1----:R-:W-:Y:S01]  /*0b70*/  IMAD R19, R11, UR4, R18 ;  /* 0x000000040b137c24 */ /* 0x002fe2000f8e0212 */
[----:B------:R-:W1:Y:S03]  /*0b80*/  LDCU UR4, c[0x0][0x3a0] ;  /* 0x00007400ff0477ac */ /* 0x000e660008000800 */
[----:B0-----:R-:W-:-:S05]  /*0b90*/  IMAD.WIDE R14, R19, 0x4, R14 ;  /* 0x00000004130e7825 */ /* 0x001fca00078e020e */
[----:B------:R-:W2:Y:S04]  /*0ba0*/  LDG.E.CONSTANT R19, desc[UR6][R14.64] ;  /* 0x000000060e137981 */ /* 0x000ea8000c1e9900 */
[----:B------:R-:W3:Y:S04]  /*0bb0*/  LDG.E.CONSTANT R22, desc[UR6][R14.64+0x4] ;  /* 0x000004060e167981 */ /* 0x000ee8000c1e9900 */
[----:B------:R-:W4:Y:S04]  /*0bc0*/  LDG.E.CONSTANT R20, desc[UR6][R14.64+0x8] ;  /* 0x000008060e147981 */ /* 0x000f28000c1e9900 */
[----:B------:R1:W4:Y:S01]  /*0bd0*/  LDG.E.CONSTANT R24, desc[UR6][R14.64+0xc] ;  /* 0x00000c060e187981 */ /* 0x000322000c1e9900 */
[----:B------:R-:W-:-:S02]  /*0be0*/  IADD3 R26, PT, PT, R3, -R18, RZ ;  /* 0x80000012031a7210 */ /* 0x000fc40007ffe0ff */
[----:B------:R-:W-:Y:S02]  /*0bf0*/  LOP3.LUT R28, RZ, R18, RZ, 0x33, !PT ;  /* 0x00000012ff1c7212 */ /* 0x000fe400078e33ff */
[----:B------:R-:W-:Y:S01]  /*0c00*/  IADD3 R18, PT, PT, R18, 0x4, RZ ;  /* 0x0000000412127810 */ /* 0x000fe20007ffe0ff */
[----:B------:R-:W-:Y:S01]  /*0c10*/  IMAD R21, R26, R26, R5 ;  /* 0x0000001a1a157224 */ /* 0x000fe200078e0205 */
[----:B------:R-:W-:-:S04]  /*0c20*/  IADD3 R28, PT, PT, R3, R28, RZ ;  /* 0x0000001c031c7210 */ /* 0x000fc80007ffe0ff */
[----:B------:R-:W-:Y:S01]  /*0c30*/  I2FP.F32.U32 R21, R21 ;  /* 0x0000001500157245 */ /* 0x000fe20000201000 */
[----:B------:R-:W-:-:S05]  /*0c40*/  IMAD R28, R28, R28, R5 ;  /* 0x0000001c1c1c7224 */ /* 0x000fca00078e0205 */
[----:B------:R-:W-:Y:S01]  /*0c50*/  I2FP.F32.U32 R28, R28 ;  /* 0x0000001c001c7245 */ /* 0x000fe20000201000 */
[----:B--2--5:R-:W-:-:S04]  /*0c60*/  FADD R23, -R7, R19 ;  /* 0x0000001307177221 */ /* 0x024fc80000000100 */
[----:B------:R-:W-:Y:S01]  /*0c70*/  FMUL R23, R23, R23 ;  /* 0x0000001717177220 */ /* 0x000fe20000400000 */
[----:B---3--:R-:W-:-:S03]  /*0c80*/  FADD R25, -R7, R22 ;  /* 0x0000001607197221 */ /* 0x008fc60000000100 */
[----:B-1----:R-:W-:Y:S01]  /*0c90*/  FMUL R14, R23, UR4 ;  /* 0x00000004170e7c20 */ /* 0x002fe20008400000 */
[----:B------:R-:W-:Y:S01]  /*0ca0*/  FMUL R25, R25, R25 ;  /* 0x0000001919197220 */ /* 0x000fe20000400000 */
[----:B----4-:R-:W-:Y:S02]  /*0cb0*/  FADD R23, -R7, R20 ;  /* 0x0000001407177221 */ /* 0x010fe40000000100 */
[----:B------:R-:W-:Y:S01]  /*0cc0*/  FFMA R14, R21, UR5, R14 ;  /* 0x00000005150e7c23 */ /* 0x000fe2000800000e */
[C---:B------:R-:W-:Y:S01]  /*0cd0*/  IADD3 R21, PT, PT, R26.reuse, -0x2, RZ ;  /* 0xfffffffe1a157810 */ /* 0x040fe20007ffe0ff */
[----:B------:R-:W-:Y:S01]  /*0ce0*/  FMUL R25, R25, UR4 ;  /* 0x0000000419197c20 */ /* 0x000fe20008400000 */
[----:B------:R-:W-:Y:S01]  /*0cf0*/  FMUL R23, R23, R23 ;  /* 0x0000001717177220 */ /* 0x000fe20000400000 */
[----:B------:R-:W-:Y:S02]  /*0d00*/  IADD3 R26, PT, PT, R26, -0x3, RZ ;  /* 0xfffffffd1a1a7810 */ /* 0x000fe40007ffe0ff */
[----:B------:R-:W-:-:S02]  /*0d10*/  IMAD R21, R21, R21, R5 ;  /* 0x0000001515157224 */ /* 0x000fc400078e0205 */
[----:B------:R-:W-:Y:S01]  /*0d20*/  FFMA R15, R28, UR5, R25 ;  /* 0x000000051c0f7c23 */ /* 0x000fe20008000019 */
[----:B------:R-:W-:Y:S01]  /*0d30*/  FMUL R28, R23, UR4 ;  /* 0x00000004171c7c20 */ /* 0x000fe20008400000 */
[----:B------:R-:W-:Y:S01]  /*0d40*/  IMAD R26, R26, R26, R5 ;  /* 0x0000001a1a1a7224 */ /* 0x000fe200078e0205 */
[----:B------:R-:W-:Y:S02]  /*0d50*/  FSETP.GEU.AND P1, PT, R14, -126, PT ;  /* 0xc2fc00000e00780b */ /* 0x000fe40003f2e000 */
[----:B------:R-:W-:Y:S02]  /*0d60*/  I2FP.F32.U32 R21, R21 ;  /* 0x0000001500157245 */ /* 0x000fe40000201000 */
[----:B------:R-:W-:Y:S02]  /*0d70*/  I2FP.F32.U32 R26, R26 ;  /* 0x0000001a001a7245 */ /* 0x000fe40000201000 */
[----:B------:R-:W-:Y:S01]  /*0d80*/  FSETP.GEU.AND P2, PT, R15, -126, PT ;  /* 0xc2fc00000f00780b */ /* 0x000fe20003f4e000 */
[----:B------:R-:W-:Y:S01]  /*0d90*/  FFMA R23, R21, UR5, R28 ;  /* 0x0000000515177c23 */ /* 0x000fe2000800001c */
[----:B------:R-:W-:-:S04]  /*0da0*/  FADD R21, -R7, R24 ;  /* 0x0000001807157221 */ /* 0x000fc80000000100 */
[----:B------:R-:W-:Y:S01]  /*0db0*/  FMUL R21, R21, R21 ;  /* 0x0000001515157220 */ /* 0x000fe20000400000 */
[----:B------:R-:W-:Y:S01]  /*0dc0*/  FSETP.GEU.AND P3, PT, R23, -126, PT ;  /* 0xc2fc00001700780b */ /* 0x000fe20003f6e000 */
[----:B------:R-:W-:Y:S02]  /*0dd0*/  @!P1 FMUL R14, R14, 0.5 ;  /* 0x3f0000000e0e9820 */ /* 0x000fe40000400000 */
[----:B------:R-:W-:-:S03]  /*0de0*/  FMUL R21, R21, UR4 ;  /* 0x0000000415157c20 */ /* 0x000fc60008400000 */
[----:B------:R-:W-:Y:S01]  /*0df0*/  @!P2 FMUL R15, R15, 0.5 ;  /* 0x3f0000000f0fa820 */ /* 0x000fe20000400000 */
[----:B------:R-:W-:Y:S02]  /*0e00*/  FFMA R27, R26, UR5, R21 ;  /* 0x000000051a1b7c23 */ /* 0x000fe40008000015 */
[----:B------:R-:W0:Y:S03]  /*0e10*/  MUFU.EX2 R26, R14 ;  /* 0x0000000e001a7308 */ /* 0x000e260000000800 */
[----:B------:R-:W-:Y:S01]  /*0e20*/  FSETP.GEU.AND P4, PT, R27, -126, PT ;  /* 0xc2fc00001b00780b */ /* 0x000fe20003f8e000 */
[----:B------:R-:W-:-:S04]  /*0e30*/  @!P3 FMUL R23, R23, 0.5 ;  /* 0x3f0000001717b820 */ /* 0x000fc80000400000 */
[----:B------:R-:W1:Y:S08]  /*0e40*/  MUFU.EX2 R28, R15 ;  /* 0x0000000f001c7308 */ /* 0x000e700000000800 */
[----:B------:R-:W2:Y:S01]  /*0e50*/  MUFU.EX2 R25, R23 ;  /* 0x0000001700197308 */ /* 0x000ea20000000800 */
[----:B------:R-:W-:Y:S01]  /*0e60*/  @!P4 FMUL R27, R27, 0.5 ;  /* 0x3f0000001b1bc820 */ /* 0x000fe20000400000 */
[----:B0-----:R-:W-:-:S04]  /*0e70*/  @!P1 FMUL R26, R26, R26 ;  /* 0x0000001a1a1a9220 */ /* 0x001fc80000400000 */
[----:B------:R-:W-:Y:S01]  /*0e80*/  FFMA R19, R19, R26, R4 ;  /* 0x0000001a13137223 */ /* 0x000fe20000000004 */
[----:B------:R-:W-:Y:S01]  /*0e90*/  FADD R17, R17, R26 ;  /* 0x0000001a11117221 */ /* 0x000fe20000000000 */
[----:B------:R-:W0:Y:S01]  /*0ea0*/  MUFU.EX2 R21, R27 ;  /* 0x0000001b00157308 */ /* 0x000e220000000800 */
[----:B-1----:R-:W-:-:S04]  /*0eb0*/  @!P2 FMUL R28, R28, R28 ;  /* 0x0000001c1c1ca220 */ /* 0x002fc80000400000 */
[----:B------:R-:W-:Y:S01]  /*0ec0*/  FFMA R19, R22, R28, R19 ;  /* 0x0000001c16137223 */ /* 0x000fe20000000013 */
[----:B------:R-:W-:Y:S01]  /*0ed0*/  FADD R28, R17, R28 ;  /* 0x0000001c111c7221 */ /* 0x000fe20000000000 */
[----:B--2---:R-:W-:-:S04]  /*0ee0*/  @!P3 FMUL R25, R25, R25 ;  /* 0x000000191919b220 */ /* 0x004fc80000400000 */
[----:B------:R-:W-:Y:S01]  /*0ef0*/  FFMA R19, R20, R25, R19 ;  /* 0x0000001914137223 */ /* 0x000fe20000000013 */
[----:B------:R-:W-:Y:S01]  /*0f00*/  FADD R28, R28, R25 ;  /* 0x000000191c1c7221 */ /* 0x000fe20000000000 */
[----:B0-----:R-:W-:-:S04]  /*0f10*/  @!P4 FMUL R21, R21, R21 ;  /* 0x000000151515c220 */ /* 0x001fc80000400000 */
[----:B------:R-:W-:Y:S01]  /*0f20*/  FFMA R4, R24, R21, R19 ;  /* 0x0000001518047223 */ /* 0x000fe20000000013 */
[----:B------:R-:W-:-:S07]  /*0f30*/  FADD R17, R28, R21 ;  /* 0x000000151c117221 */ /* 0x000fce0000000000 */
.L_x_8:
[----:B------:R-:W-:Y:S05]  /*0f40*/  BSYNC.RECONVERGENT B2 ;  /* 0x0000000000027941 */ /* 0x000fea0003800200 */
.L_x_7:
[----:B------:R-:W-:Y:S05]  /*0f50*/  @!P0 BRA `(.L_x_3) ;  /* 0x0000000000f08947 */ /* 0x000fea0003800000 */
[----:B------:R-:W-:Y:S01]  /*0f60*/  ISETP.NE.AND P0, PT, R13, 0x1, PT ;  /* 0x000000010d00780c */ /* 0x000fe20003f05270 */
[----:B------:R-:W-:Y:S01]  /*0f70*/  BSSY.RECONVERGENT B2, `(.L_x_9) ;  /* 0x0000026000027945 */ /* 0x000fe20003800200 */
[----:B------:R-:W-:-:S11]  /*0f80*/  LOP3.LUT P1, RZ, R10, 0x1, RZ, 0xc0, !PT ;  /* 0x000000010aff7812 */ /* 0x000fd6000782c0ff */
[----:B------:R-:W-:Y:S05]  /*0f90*/  @!P0 BRA `(.L_x_10) ;  /* 0x00000000008c8947 */ /* 0x000fea0003800000 */
[----:B------:R-:W0:Y:S01]  /*0fa0*/  LDC.64 R14, c[0x0][0x388] ;  /* 0x0000e200ff0e7b82 */ /* 0x000e220000000a00 */
[----:B------:R-:W1:Y:S02]  /*0fb0*/  LDCU.64 UR4, c[0x0][0x398] ;  /* 0x00007300ff0477ac */ /* 0x000e640008000a00 */
[----:B-1----:R-:W-:Y:S01]  /*0fc0*/  IMAD R19, R11, UR4, R18 ;  /* 0x000000040b137c24 */ /* 0x002fe2000f8e0212 */
[----:B------:R-:W1:Y:S03]  /*0fd0*/  LDCU UR4, c[0x0][0x3a0] ;  /* 0x00007400ff0477ac */ /* 0x000e660008000800 */
[----:B0-----:R-:W-:-:S05]  /*0fe0*/  IMAD.WIDE R14, R19, 0x4, R14 ;  /* 0x00000004130e7825 */ /* 0x001fca00078e020e */
[----:B------:R-:W2:Y:S04]  /*0ff0*/  LDG.E.CONSTANT R19, desc[UR6][R14.64] ;  /* 0x000000060e137981 */ /* 0x000ea8000c1e9900 */
[----:B------:R-:W3:Y:S01]  /*1000*/  LDG.E.CONSTANT R20, desc[UR6][R14.64+0x4] ;  /* 0x000004060e147981 */ /* 0x000ee2000c1e9900 */
[-C--:B------:R-:W-:Y:S02]  /*1010*/  LOP3.LUT R24, RZ, R18.reuse, RZ, 0x33, !PT ;  /* 0x00000012ff187212 */ /* 0x080fe400078e33ff */
[C---:B------:R-:W-:Y:S02]  /*1020*/  IADD3 R22, PT, PT, R3.reuse, -R18, RZ ;  /* 0x8000001203167210 */ /* 0x040fe40007ffe0ff */
[----:B------:R-:W-:Y:S02]  /*1030*/  IADD3 R24, PT, PT, R3, R24, RZ ;  /* 0x0000001803187210 */ /* 0x000fe40007ffe0ff */
[----:B------:R-:W-:Y:S01]  /*1040*/  IADD3 R18, PT, PT, R18, 0x2, RZ ;  /* 0x0000000212127810 */ /* 0x000fe20007ffe0ff */
[----:B------:R-:W-:-:S02]  /*1050*/  IMAD R22, R22, R22, R5 ;  /* 0x0000001616167224 */ /* 0x000fc400078e0205 */
[----:B------:R-:W-:-:S03]  /*1060*/  IMAD R24, R24, R24, R5 ;  /* 0x0000001818187224 */ /* 0x000fc600078e0205 */
[----:B------:R-:W-:Y:S02]  /*1070*/  I2FP.F32.U32 R22, R22 ;  /* 0x0000001600167245 */ /* 0x000fe40000201000 */
[----:B------:R-:W-:Y:S01]  /*1080*/  I2FP.F32.U32 R24, R24 ;  /* 0x0000001800187245 */ /* 0x000fe20000201000 */
[C---:B--2--5:R-:W-:Y:S01]  /*1090*/  FADD R21, -R7.reuse, R19 ;  /* 0x0000001307157221 */ /* 0x064fe20000000100 */
[----:B---3--:R-:W-:-:S03]  /*10a0*/  FADD R23, -R7, R20 ;  /* 0x0000001407177221 */ /* 0x008fc60000000100 */
[----:B------:R-:W-:Y:S01]  /*10b0*/  FMUL R21, R21, R21 ;  /* 0x0000001515157220 */ /* 0x000fe20000400000 */
[----:B------:R-:W-:-:S03]  /*10c0*/  FMUL R23, R23, R23 ;  /* 0x0000001717177220 */ /* 0x000fc60000400000 */
[----:B-1----:R-:W-:Y:S01]  /*10d0*/  FMUL R21, R21, UR4 ;  /* 0x0000000415157c20 */ /* 0x002fe20008400000 */
[----:B------:R-:W-:-:S03]  /*10e0*/  FMUL R23, R23, UR4 ;  /* 0x0000000417177c20 */ /* 0x000fc60008400000 */
[----:B------:R-:W-:Y:S01]  /*10f0*/  FFMA R21, R22, UR5, R21 ;  /* 0x0000000516157c23 */ /* 0x000fe20008000015 */
[----:B------:R-:W-:-:S04]  /*1100*/  FFMA R23, R24, UR5, R23 ;  /* 0x0000000518177c23 */ /* 0x000fc80008000017 */
[----:B------:R-:W-:Y:S02]  /*1110*/  FSETP.GEU.AND P0, PT, R21, -126, PT ;  /* 0xc2fc00001500780b */ /* 0x000fe40003f0e000 */
[----:B------:R-:W-:-:S11]  /*1120*/  FSETP.GEU.AND P2, PT, R23, -126, PT ;  /* 0xc2fc00001700780b */ /* 0x000fd60003f4e000 */
[----:B------:R-:W-:Y:S02]  /*1130*/  @!P0 FMUL R21, R21, 0.5 ;  /* 0x3f00000015158820 */ /* 0x000fe40000400000 */
[----:B------:R-:W-:Y:S02]  /*1140*/  @!P2 FMUL R23, R23, 0.5 ;  /* 0x3f0000001717a820 */ /* 0x000fe40000400000 */
[----:B------:R-:W0:Y:S08]  /*1150*/  MUFU.EX2 R14, R21 ;  /* 0x00000015000e7308 */ /* 0x000e300000000800 */
[----:B------:R-:W1:Y:S01]  /*1160*/  MUFU.EX2 R22, R23 ;  /* 0x0000001700167308 */ /* 0x000e620000000800 */
[----:B0-----:R-:W-:-:S04]  /*1170*/  @!P0 FMUL R14, R14, R14 ;  /* 0x0000000e0e0e8220 */ /* 0x001fc80000400000 */
[----:B------:R-:W-:Y:S01]  /*1180*/  FFMA R19, R19, R14, R4 ;  /* 0x0000000e13137223 */ /* 0x000fe20000000004 */
[----:B------:R-:W-:Y:S01]  /*1190*/  FADD R17, R17, R14 ;  /* 0x0000000e11117221 */ /* 0x000fe20000000000 */
[----:B-1----:R-:W-:-:S04]  /*11a0*/  @!P2 FMUL R22, R22, R22 ;  /* 0x000000161616a220 */ /* 0x002fc80000400000 */
[----:B------:R-:W-:Y:S01]  /*11b0*/  FFMA R4, R20, R22, R19 ;  /* 0x0000001614047223 */ /* 0x000fe20000000013 */
[----:B------:R-:W-:-:S07]  /*11c0*/  FADD R17, R17, R22 ;  /* 0x0000001611117221 */ /* 0x000fce0000000000 */
.L_x_10:
[----:B------:R-:W-:Y:S05]  /*11d0*/  BSYNC.RECONVERGENT B2 ;  /* 0x0000000000027941 */ /* 0x000fea0003800200 */
.L_x_9:
[----:B------:R-:W-:Y:S05]  /*11e0*/  @!P1 BRA `(.L_x_3) ;  /* 0x00000000004c9947 */ /* 0x000fea0003800000 */
[----:B------:R-:W0:Y:S01]  /*11f0*/  LDC.64 R14, c[0x0][0x388] ;  /* 0x0000e200ff0e7b82 */ /* 0x000e220000000a00 */
[----:B------:R-:W1:Y:S02]  /*1200*/  LDCU.64 UR4, c[0x0][0x398] ;  /* 0x00007300ff0477ac */ /* 0x000e640008000a00 */
[----:B-1----:R-:W-:Y:S01]  /*1210*/  IMAD R19, R11, UR4, R18 ;  /* 0x000000040b137c24 */ /* 0x002fe2000f8e0212 */
[----:B------:R-:W1:Y:S03]  /*1220*/  LDCU UR4, c[0x0][0x3a0] ;  /* 0x00007400ff0477ac */ /* 0x000e660008000800 */
[----:B0-----:R-:W-:-:S06]  /*1230*/  IMAD.WIDE R14, R19, 0x4, R14 ;  /* 0x00000004130e7825 */ /* 0x001fcc00078e020e */
[----:B------:R-:W2:Y:S01]  /*1240*/  LDG.E.CONSTANT R15, desc[UR6][R14.64] ;  /* 0x000000060e0f7981 */ /* 0x000ea2000c1e9900 */
[----:B------:R-:W-:-:S05]  /*1250*/  IADD3 R18, PT, PT, R3, -R18, RZ ;  /* 0x8000001203127210 */ /* 0x000fca0007ffe0ff */
[----:B------:R-:W-:-:S05]  /*1260*/  IMAD R5, R18, R18, R5 ;  /* 0x0000001212057224 */ /* 0x000fca00078e0205 */
[----:B------:R-:W-:Y:S01]  /*1270*/  I2FP.F32.U32 R5, R5 ;  /* 0x0000000500057245 */ /* 0x000fe20000201000 */
[----:B--2--5:R-:W-:-:S04]  /*1280*/  FADD R19, -R7, R15 ;  /* 0x0000000f07137221 */ /* 0x024fc80000000100 */
[----:B------:R-:W-:-:S04]  /*1290*/  FMUL R19, R19, R19 ;  /* 0x0000001313137220 */ /* 0x000fc80000400000 */
[----:B-1----:R-:W-:-:S04]  /*12a0*/  FMUL R18, R19, UR4 ;  /* 0x0000000413127c20 */ /* 0x002fc80008400000 */
[----:B------:R-:W-:-:S05]  /*12b0*/  FFMA R5, R5, UR5, R18 ;  /* 0x0000000505057c23 */ /* 0x000fca0008000012 */
[----:B------:R-:W-:-:S13]  /*12c0*/  FSETP.GEU.AND P0, PT, R5, -126, PT ;  /* 0xc2fc00000500780b */ /* 0x000fda0003f0e000 */
[----:B------:R-:W-:-:S04]  /*12d0*/  @!P0 FMUL R5, R5, 0.5 ;  /* 0x3f00000005058820 */ /* 0x000fc80000400000 */
[----:B------:R-:W0:Y:S02]  /*12e0*/  MUFU.EX2 R14, R5 ;  /* 0x00000005000e7308 */ /* 0x000e240000000800 */
[----:B0-----:R-:W-:-:S04]  /*12f0*/  @!P0 FMUL R14, R14, R14 ;  /* 0x0000000e0e0e8220 */ /* 0x001fc80000400000 */
[----:B------:R-:W-:Y:S01]  /*1300*/  FFMA R4, R15, R14, R4 ;  /* 0x0000000e0f047223 */ /* 0x000fe20000000004 */
[----:B------:R-:W-:-:S07]  /*1310*/  FADD R17, R17, R14 ;  /* 0x0000000e11117221 */ /* 0x000fce0000000000 */
.L_x_3:
[----:B------:R-:W-:Y:S05]  /*1320*/  BSYNC.RECONVERGENT B0 ;  /* 0x0000000000007941 */ /* 0x000fea0003800200 */
.L_x_2:
[C---:B------:R-:W-:Y:S02]  /*1330*/  ISETP.NE.AND P0, PT, R11.reuse, R2, PT ;  /* 0x000000020b00720c */ /* 0x040fe40003f05270 */
[----:B------:R-:W-:-:S11]  /*1340*/  IADD3 R11, PT, PT, R11, 0x1, RZ ;  /* 0x000000010b0b7810 */ /* 0x000fd60007ffe0ff */
[----:B------:R-:W-:Y:S05]  /*1350*/  @P0 BRA `(.L_x_11) ;  /* 0xffffffec00c00947 */ /* 0x000fea000383ffff */
.L_x_1:
[----:B------:R-:W-:Y:S05]  /*1360*/  BSYNC.RECONVERGENT B1 ;  /* 0x0000000000017941 */ /* 0x000fea0003800200 */
.L_x_0:
[----:B------:R-:W0:Y:S01]  /*1370*/  MUFU.RCP R0, R17 ;  /* 0x0000001100007308 */ /* 0x000e220000001000 */
[----:B------:R-:W-:Y:S07]  /*1380*/  BSSY.RECONVERGENT B0, `(.L_x_12) ;  /* 0x000000b000007945 */ /* 0x000fee0003800200 */
[----:B------:R-:W1:Y:S01]  /*1390*/  FCHK P0, R4, R17 ;  /* 0x0000001104007302 */ /* 0x000e620000000000 */
[----:B0-----:R-:W-:-:S04]  /*13a0*/  FFMA R3, R0, -R17, 1 ;  /* 0x3f80000000037423 */ /* 0x001fc80000000811 */
[----:B------:R-:W-:-:S04]  /*13b0*/  FFMA R3, R0, R3, R0 ;  /* 0x0000000300037223 */ /* 0x000fc80000000000 */
[----:B------:R-:W-:-:S04]  /*13c0*/  FFMA R5, R3, R4, RZ ;  /* 0x0000000403057223 */ /* 0x000fc800000000ff */
[----:B------:R-:W-:-:S04]  /*13d0*/  FFMA R0, R5, -R17, R4 ;  /* 0x8000001105007223 */ /* 0x000fc80000000004 */
[----:B------:R-:W-:Y:S01]  /*13e0*/  FFMA R5, R3, R0, R5 ;  /* 0x0000000003057223 */ /* 0x000fe20000000005 */
[----:B-1----:R-:W-:Y:S06]  /*13f0*/  @!P0 BRA `(.L_x_13) ;  /* 0x00000000000c8947 */ /* 0x002fec0003800000 */
[----:B------:R-:W-:-:S07]  /*1400*/  MOV R2, 0x1420 ;  /* 0x0000142000027802 */ /* 0x000fce0000000f00 */
[----:B-----5:R-:W-:Y:S05]  /*1410*/  CALL.REL.NOINC `($__internal_0_$__cuda_sm3x_div_rn_noftz_f32_slowpath) ;  /* 0x0000000000187944 */ /* 0x020fea0003c00000 */
[----:B------:R-:W-:-:S07]  /*1420*/  MOV R5, R0 ;  /* 0x0000000000057202 */ /* 0x000fce0000000f00 */
.L_x_13:
[----:B------:R-:W-:Y:S05]  /*1430*/  BSYNC.RECONVERGENT B0 ;  /* 0x0000000000007941 */ /* 0x000fea0003800200 */
.L_x_12:
[----:B------:R-:W0:Y:S02]  /*1440*/  LDC.64 R2, c[0x0][0x380] ;  /* 0x0000e000ff027b82 */ /* 0x000e240000000a00 */
[----:B0----5:R-:W-:-:S05]  /*1450*/  IMAD.WIDE R6, R6, 0x4, R2 ;  /* 0x0000000406067825 */ /* 0x021fca00078e0202 */
[----:B------:R-:W-:Y:S01]  /*1460*/  STG.E desc[UR6][R6.64], R5 ;  /* 0x0000000506007986 */ /* 0x000fe2000c101906 */
[----:B------:R-:W-:Y:S05]  /*1470*/  EXIT ;  /* 0x000000000000794d */ /* 0x000fea0003800000 */
        .weak           $__internal_0_$__cuda_sm3x_div_rn_noftz_f32_slowpath
        .type           $__internal_0_$__cuda_sm3x_div_rn_noftz_f32_slowpath,@function
        .size           $__internal_0_$__cuda_sm3x_div_rn_noftz_f32_slowpath,(.L_x_53 - $__internal_0_$__cuda_sm3x_div_rn_noftz_f32_slowpath)
$__internal_0_$__cuda_sm3x_div_rn_noftz_f32_slowpath:
[----:B------:R-:W-:Y:S01]  /*1480*/  SHF.R.U32.HI R3, RZ, 0x17, R17 ;  /* 0x00000017ff037819 */ /* 0x000fe20000011611 */
[----:B------:R-:W-:Y:S01]  /*1490*/  BSSY.RECONVERGENT B1, `(.L_x_14) ;  /* 0x0000062000017945 */ /* 0x000fe20003800200 */
[----:B------:R-:W-:Y:S02]  /*14a0*/  SHF.R.U32.HI R0, RZ, 0x17, R4 ;  /* 0x00000017ff007819 */ /* 0x000fe40000011604 */
[----:B------:R-:W-:Y:S02]  /*14b0*/  LOP3.LUT R10, R3, 0xff, RZ, 0xc0, !PT ;  /* 0x000000ff030a7812 */ /* 0x000fe400078ec0ff */
[----:B------:R-:W-:Y:S02]  /*14c0*/  LOP3.LUT R5, R0, 0xff, RZ, 0xc0, !PT ;  /* 0x000000ff00057812 */ /* 0x000fe400078ec0ff */
[----:B------:R-:W-:Y:S02]  /*14d0*/  IADD3 R7, PT, PT, R10, -0x1, RZ ;  /* 0xffffffff0a077810 */ /* 0x000fe40007ffe0ff */
[----:B------:R-:W-:-:S02]  /*14e0*/  IADD3 R0, PT, PT, R5, -0x1, RZ ;  /* 0xffffffff05007810 */ /* 0x000fc40007ffe0ff */
[----:B------:R-:W-:-:S04]  /*14f0*/  ISETP.GT.U32.AND P0, PT, R7, 0xfd, PT ;  /* 0x000000fd0700780c */ /* 0x000fc80003f04070 */
[----:B------:R-:W-:-:S13]  /*1500*/  ISETP.GT.U32.OR P0, PT, R0, 0xfd, P0 ;  /* 0x000000fd0000780c */ /* 0x000fda0000704470 */
[----:B------:R-:W-:Y:S01]  /*1510*/  @!P0 MOV R3, RZ ;  /* 0x000000ff00038202 */ /* 0x000fe20000000f00 */
[----:B------:R-:W-:Y:S06]  /*1520*/  @!P0 BRA `(.L_x_15) ;  /* 0x00000000005c8947 */ /* 0x000fec0003800000 */
[----:B------:R-:W-:Y:S02]  /*1530*/  FSETP.GTU.FTZ.AND P0, PT, |R4|, +INF , PT ;  /* 0x7f8000000400780b */ /* 0x000fe40003f1c200 */
[----:B------:R-:W-:-:S04]  /*1540*/  FSETP.GTU.FTZ.AND P1, PT, |R17|, +INF , PT ;  /* 0x7f8000001100780b */ /* 0x000fc80003f3c200 */
[----:B------:R-:W-:-:S13]  /*1550*/  PLOP3.LUT P0, PT, P0, P1, PT, 0xf8, 0x8f ;  /* 0x00000000008f781c */ /* 0x000fda0000703f70 */
[----:B------:R-:W-:Y:S05]  /*1560*/  @P0 BRA `(.L_x_16) ;  /* 0x00000004004c0947 */ /* 0x000fea0003800000 */
[----:B------:R-:W-:-:S13]  /*1570*/  LOP3.LUT P0, RZ, R17, 0x7fffffff, R4, 0xc8, !PT ;  /* 0x7fffffff11ff7812 */ /* 0x000fda000780c804 */
[----:B------:R-:W-:Y:S05]  /*1580*/  @!P0 BRA `(.L_x_17) ;  /* 0x00000004003c8947 */ /* 0x000fea0003800000 */
[C---:B------:R-:W-:Y:S02]  /*1590*/  FSETP.NEU.FTZ.AND P1, PT, |R4|.reuse, +INF , PT ;  /* 0x7f8000000400780b */ /* 0x040fe40003f3d200 */
[----:B------:R-:W-:Y:S02]  /*15a0*/  FSETP.NEU.FTZ.AND P2, PT, |R17|, +INF , PT ;  /* 0x7f8000001100780b */ /* 0x000fe40003f5d200 */
[----:B------:R-:W-:-:S11]  /*15b0*/  FSETP.NEU.FTZ.AND P0, PT, |R4|, +INF , PT ;  /* 0x7f8000000400780b */ /* 0x000fd60003f1d200 */
[----:B------:R-:W-:Y:S05]  /*15c0*/  @!P2 BRA !P1, `(.L_x_17) ;  /* 0x00000004002ca947 */ /* 0x000fea0004800000 */
[----:B------:R-:W-:-:S04]  /*15d0*/  LOP3.LUT P1, RZ, R4, 0x7fffffff, RZ, 0xc0, !PT ;  /* 0x7fffffff04ff7812 */ /* 0x000fc8000782c0ff */
[----:B------:R-:W-:-:S13]  /*15e0*/  PLOP3.LUT P1, PT, P2, P1, PT, 0x2f, 0xf2 ;  /* 0x0000000000f2781c */ /* 0x000fda0001722577 */
[----:B------:R-:W-:Y:S05]  /*15f0*/  @P1 BRA `(.L_x_18) ;  /* 0x0000000400181947 */ /* 0x000fea0003800000 */
[----:B------:R-:W-:-:S04]  /*1600*/  LOP3.LUT P1, RZ, R17, 0x7fffffff, RZ, 0xc0, !PT ;  /* 0x7fffffff11ff7812 */ /* 0x000fc8000782c0ff */
[----:B------:R-:W-:-:S13]  /*1610*/  PLOP3.LUT P0, PT, P0, P1, PT, 0x2f, 0xf2 ;  /* 0x0000000000f2781c */ /* 0x000fda0000702577 */
[----:B------:R-:W-:Y:S05]  /*1620*/  @P0 BRA `(.L_x_19) ;  /* 0x0000000400000947 */ /* 0x000fea0003800000 */
[----:B------:R-:W-:Y:S02]  /*1630*/  ISETP.GE.AND P0, PT, R0, RZ, PT ;  /* 0x000000ff0000720c */ /* 0x000fe40003f06270 */
[----:B------:R-:W-:-:S11]  /*1640*/  ISETP.GE.AND P1, PT, R7, RZ, PT ;  /* 0x000000ff0700720c */ /* 0x000fd60003f26270 */
[----:B------:R-:W-:Y:S01]  /*1650*/  @P0 MOV R3, RZ ;  /* 0x000000ff00030202 */ /* 0x000fe20000000f00 */
[----:B------:R-:W-:Y:S01]  /*1660*/  @!P0 FFMA R4, R4, 1.84467440737095516160e+19, RZ ;  /* 0x5f80000004048823 */ /* 0x000fe200000000ff */
[----:B------:R-:W-:Y:S01]  /*1670*/  @!P0 MOV R3, 0xffffffc0 ;  /* 0xffffffc000038802 */ /* 0x000fe20000000f00 */
[----:B------:R-:W-:-:S03]  /*1680*/  @!P1 FFMA R17, R17, 1.84467440737095516160e+19, RZ ;  /* 0x5f80000011119823 */ /* 0x000fc600000000ff */
[----:B------:R-:W-:-:S07]  /*1690*/  @!P1 IADD3 R3, PT, PT, R3, 0x40, RZ ;  /* 0x0000004003039810 */ /* 0x000fce0007ffe0ff */
.L_x_15:
[----:B------:R-:W-:Y:S01]  /*16a0*/  LEA R0, R10, 0xc0800000, 0x17 ;  /* 0xc08000000a007811 */ /* 0x000fe200078eb8ff */
[----:B------:R-:W-:Y:S01]  /*16b0*/  BSSY.RECONVERGENT B2, `(.L_x_20) ;  /* 0x0000036000027945 */ /* 0x000fe20003800200 */
[----:B------:R-:W-:Y:S02]  /*16c0*/  IADD3 R5, PT, PT, R5, -0x7f, RZ ;  /* 0xffffff8105057810 */ /* 0x000fe40007ffe0ff */
[----:B------:R-:W-:-:S03]  /*16d0*/  IADD3 R17, PT, PT, -R0, R17, RZ ;  /* 0x0000001100117210 */ /* 0x000fc60007ffe1ff */
[----:B------:R-:W-:Y:S01]  /*16e0*/  IMAD R0, R5, -0x800000, R4 ;  /* 0xff80000005007824 */ /* 0x000fe200078e0204 */
[----:B------:R-:W0:Y:S01]  /*16f0*/  MUFU.RCP R7, R17 ;  /* 0x0000001100077308 */ /* 0x000e220000001000 */
[----:B------:R-:W-:-:S04]  /*1700*/  FADD.FTZ R9, -R17, -RZ ;  /* 0x800000ff11097221 */ /* 0x000fc80000010100 */
[----:B0-----:R-:W-:-:S04]  /*1710*/  FFMA R8, R7, R9, 1 ;  /* 0x3f80000007087423 */ /* 0x001fc80000000009 */
[----:B------:R-:W-:Y:S01]  /*1720*/  FFMA R11, R7, R8, R7 ;  /* 0x00000008070b7223 */ /* 0x000fe20000000007 */
[----:B------:R-:W-:-:S03]  /*1730*/  IADD3 R8, PT, PT, R5, 0x7f, -R10 ;  /* 0x0000007f05087810 */ /* 0x000fc60007ffe80a */
[----:B------:R-:W-:Y:S01]  /*1740*/  FFMA R4, R0, R11, RZ ;  /* 0x0000000b00047223 */ /* 0x000fe200000000ff */
[----:B------:R-:W-:-:S03]  /*1750*/  IADD3 R3, PT, PT, R8, R3, RZ ;  /* 0x0000000308037210 */ /* 0x000fc60007ffe0ff */
[----:B------:R-:W-:-:S04]  /*1760*/  FFMA R7, R9, R4, R0 ;  /* 0x0000000409077223 */ /* 0x000fc80000000000 */
[----:B------:R-:W-:-:S04]  /*1770*/  FFMA R12, R11, R7, R4 ;  /* 0x000000070b0c7223 */ /* 0x000fc80000000004 */
[----:B------:R-:W-:-:S04]  /*1780*/  FFMA R9, R9, R12, R0 ;  /* 0x0000000c09097223 */ /* 0x000fc80000000000 */
[----:B------:R-:W-:-:S05]  /*1790*/  FFMA R0, R11, R9, R12 ;  /* 0x000000090b007223 */ /* 0x000fca000000000c */
[----:B------:R-:W-:-:S04]  /*17a0*/  SHF.R.U32.HI R4, RZ, 0x17, R0 ;  /* 0x00000017ff047819 */ /* 0x000fc80000011600 */
[----:B------:R-:W-:-:S04]  /*17b0*/  LOP3.LUT R4, R4, 0xff, RZ, 0xc0, !PT ;  /* 0x000000ff04047812 */ /* 0x000fc800078ec0ff */
[----:B------:R-:W-:-:S04]  /*17c0*/  IADD3 R7, PT, PT, R4, R3, RZ ;  /* 0x0000000304077210 */ /* 0x000fc80007ffe0ff */
[----:B------:R-:W-:-:S04]  /*17d0*/  IADD3 R4, PT, PT, R7, -0x1, RZ ;  /* 0xffffffff07047810 */ /* 0x000fc80007ffe0ff */
[----:B------:R-:W-:-:S13]  /*17e0*/  ISETP.GE.U32.AND P0, PT, R4, 0xfe, PT ;  /* 0x000000fe0400780c */ /* 0x000fda0003f06070 */
[----:B------:R-:W-:Y:S05]  /*17f0*/  @!P0 BRA `(.L_x_21) ;  /* 0x0000000000808947 */ /* 0x000fea0003800000 */
[----:B------:R-:W-:-:S13]  /*1800*/  ISETP.GT.AND P0, PT, R7, 0xfe, PT ;  /* 0x000000fe0700780c */ /* 0x000fda0003f04270 */
[----:B------:R-:W-:Y:S05]  /*1810*/  @P0 BRA `(.L_x_22) ;  /* 0x00000000006c0947 */ /* 0x000fea0003800000 */
[----:B------:R-:W-:-:S13]  /*1820*/  ISETP.GE.AND P0, PT, R7, 0x1, PT ;  /* 0x000000010700780c */ /* 0x000fda0003f06270 */
[----:B------:R-:W-:Y:S05]  /*1830*/  @P0 BRA `(.L_x_23) ;  /* 0x0000000000740947 */ /* 0x000fea0003800000 */
[----:B------:R-:W-:Y:S02]  /*1840*/  ISETP.GE.AND P0, PT, R7, -0x18, PT ;  /* 0xffffffe80700780c */ /* 0x000fe40003f06270 */
[----:B------:R-:W-:-:S11]  /*1850*/  LOP3.LUT R0, R0, 0x80000000, RZ, 0xc0, !PT ;  /* 0x8000000000007812 */ /* 0x000fd600078ec0ff */
[----:B------:R-:W-:Y:S05]  /*1860*/  @!P0 BRA `(.L_x_23) ;  /* 0x0000000000688947 */ /* 0x000fea0003800000 */
[-CC-:B------:R-:W-:Y:S01]  /*1870*/  FFMA.RZ R3, R11, R9.reuse, R12.reuse ;  /* 0x000000090b037223 */ /* 0x180fe2000000c00c */
[----:B------:R-:W-:Y:S01]  /*1880*/  IADD3 R8, PT, PT, R7, 0x20, RZ ;  /* 0x0000002007087810 */ /* 0x000fe20007ffe0ff */
[-CC-:B------:R-:W-:Y:S01]  /*1890*/  FFMA.RM R4, R11, R9.reuse, R12.reuse ;  /* 0x000000090b047223 */ /* 0x180fe2000000400c */
[----:B------:R-:W-:Y:S02]  /*18a0*/  ISETP.NE.AND P2, PT, R7, RZ, PT ;  /* 0x000000ff0700720c */ /* 0x000fe40003f45270 */
[----:B------:R-:W-:Y:S01]  /*18b0*/  LOP3.LUT R5, R3, 0x7fffff, RZ, 0xc0, !PT ;  /* 0x007fffff03057812 */ /* 0x000fe200078ec0ff */
[----:B------:R-:W-:Y:S01]  /*18c0*/  FFMA.RP R3, R11, R9, R12 ;  /* 0x000000090b037223 */ /* 0x000fe2000000800c */
[----:B------:R-:W-:Y:S02]  /*18d0*/  ISETP.NE.AND P1, PT, R7, RZ, PT ;  /* 0x000000ff0700720c */ /* 0x000fe40003f25270 */
[----:B------:R-:W-:Y:S02]  /*18e0*/  LOP3.LUT R5, R5, 0x800000, RZ, 0xfc, !PT ;  /* 0x0080000005057812 */ /* 0x000fe400078efcff */
[----:B------:R-:W-:-:S02]  /*18f0*/  IADD3 R7, PT, PT, -R7, RZ, RZ ;  /* 0x000000ff07077210 */ /* 0x000fc40007ffe1ff */
[----:B------:R-:W-:Y:S02]  /*1900*/  SHF.L.U32 R8, R5, R8, RZ ;  /* 0x0000000805087219 */ /* 0x000fe400000006ff */
[----:B------:R-:W-:Y:S02]  /*1910*/  FSETP.NEU.FTZ.AND P0, PT, R3, R4, PT ;  /* 0x000000040300720b */ /* 0x000fe40003f1d000 */
[----:B------:R-:W-:Y:S02]  /*1920*/  SEL R4, R7, RZ, P2 ;  /* 0x000000ff07047207 */ /* 0x000fe40001000000 */
[----:B------:R-:W-:Y:S02]  /*1930*/  ISETP.NE.AND P1, PT, R8, RZ, P1 ;  /* 0x000000ff0800720c */ /* 0x000fe40000f25270 */
[----:B------:R-:W-:Y:S02]  /*1940*/  SHF.R.U32.HI R4, RZ, R4, R5 ;  /* 0x00000004ff047219 */ /* 0x000fe40000011605 */
[----:B------:R-:W-:-:S02]  /*1950*/  PLOP3.LUT P0, PT, P0, P1, PT, 0xf8, 0x8f ;  /* 0x00000000008f781c */ /* 0x000fc40000703f70 */
[----:B------:R-:W-:Y:S02]  /*1960*/  SHF.R.U32.HI R8, RZ, 0x1, R4 ;  /* 0x00000001ff087819 */ /* 0x000fe40000011604 */
[----:B------:R-:W-:-:S04]  /*1970*/  SEL R3, RZ, 0x1, !P0 ;  /* 0x00000001ff037807 */ /* 0x000fc80004000000 */
[----:B------:R-:W-:-:S04]  /*1980*/  LOP3.LUT R3, R3, 0x1, R8, 0xf8, !PT ;  /* 0x0000000103037812 */ /* 0x000fc800078ef808 */
[----:B------:R-:W-:-:S04]  /*1990*/  LOP3.LUT R3, R3, R4, RZ, 0xc0, !PT ;  /* 0x0000000403037212 */ /* 0x000fc800078ec0ff */
[----:B------:R-:W-:-:S04]  /*19a0*/  IADD3 R3, PT, PT, R8, R3, RZ ;  /* 0x0000000308037210 */ /* 0x000fc80007ffe0ff */
[----:B------:R-:W-:Y:S01]  /*19b0*/  LOP3.LUT R0, R3, R0, RZ, 0xfc, !PT ;  /* 0x0000000003007212 */ /* 0x000fe200078efcff */
[----:B------:R-:W-:Y:S06]  /*19c0*/  BRA `(.L_x_23) ;  /* 0x0000000000107947 */ /* 0x000fec0003800000 */
.L_x_22:
[----:B------:R-:W-:-:S04]  /*19d0*/  LOP3.LUT R0, R0, 0x80000000, RZ, 0xc0, !PT ;  /* 0x8000000000007812 */ /* 0x000fc800078ec0ff */
[----:B------:R-:W-:Y:S01]  /*19e0*/  LOP3.LUT R0, R0, 0x7f800000, RZ, 0xfc, !PT ;  /* 0x7f80000000007812 */ /* 0x000fe200078efcff */
[----:B------:R-:W-:Y:S06]  /*19f0*/  BRA `(.L_x_23) ;  /* 0x0000000000047947 */ /* 0x000fec0003800000 */
.L_x_21:
[----:B------:R-:W-:-:S07]  /*1a00*/  LEA R0, R3, R0, 0x17 ;  /* 0x0000000003007211 */ /* 0x000fce00078eb8ff */
.L_x_23:
[----:B------:R-:W-:Y:S05]  /*1a10*/  BSYNC.RECONVERGENT B2 ;  /* 0x0000000000027941 */ /* 0x000fea0003800200 */
.L_x_20:
[----:B------:R-:W-:Y:S05]  /*1a20*/  BRA `(.L_x_24) ;  /* 0x0000000000207947 */ /* 0x000fea0003800000 */
.L_x_19:
[----:B------:R-:W-:-:S04]  /*1a30*/  LOP3.LUT R0, R17, 0x80000000, R4, 0x48, !PT ;  /* 0x8000000011007812 */ /* 0x000fc800078e4804 */
[----:B------:R-:W-:Y:S01]  /*1a40*/  LOP3.LUT R0, R0, 0x7f800000, RZ, 0xfc, !PT ;  /* 0x7f80000000007812 */ /* 0x000fe200078efcff */
[----:B------:R-:W-:Y:S06]  /*1a50*/  BRA `(.L_x_24) ;  /* 0x0000000000147947 */ /* 0x000fec0003800000 */
.L_x_18:
[----:B------:R-:W-:Y:S01]  /*1a60*/  LOP3.LUT R0, R17, 0x80000000, R4, 0x48, !PT ;  /* 0x8000000011007812 */ /* 0x000fe200078e4804 */
[----:B------:R-:W-:Y:S06]  /*1a70*/  BRA `(.L_x_24) ;  /* 0x00000000000c7947 */ /* 0x000fec0003800000 */
.L_x_17:
[----:B------:R-:W0:Y:S01]  /*1a80*/  MUFU.RSQ R0, -QNAN ;  /* 0xffc0000000007908 */ /* 0x000e220000001400 */
[----:B------:R-:W-:Y:S05]  /*1a90*/  BRA `(.L_x_24) ;  /* 0x0000000000047947 */ /* 0x000fea0003800000 */
.L_x_16:
[----:B------:R-:W-:-:S07]  /*1aa0*/  FADD.FTZ R0, R4, R17 ;  /* 0x0000001104007221 */ /* 0x000fce0000010000 */
.L_x_24:
[----:B------:R-:W-:Y:S05]  /*1ab0*/  BSYNC.RECONVERGENT B1 ;  /* 0x0000000000017941 */ /* 0x000fea0003800200 */
.L_x_14:
[----:B------:R-:W-:-:S04]  /*1ac0*/  HFMA2 R3, -RZ, RZ, 0, 0 ;  /* 0x00000000ff037431 */ /* 0x000fc800000001ff */
[----:B0-----:R-:W-:Y:S05]  /*1ad0*/  RET.REL.NODEC R2 `(_Z9bilateralILb0EEvPfPKfiiiffi) ;  /* 0xffffffe402487950 */ /* 0x001fea0003c3ffff */
.L_x_25:
[----:B------:R-:W-:-:S00]  /*1ae0*/  BRA `(.L_x_25) ;  /* 0xfffffffc00fc7947 */ /* 0x000fc0000383ffff */
[----:B------:R-:W-:-:S00]  /*1af0*/  NOP ;  /* 0x0000000000007918 */ /* 0x000fc00000000000 */
        /* <DEDUP_REMOVED lines=8> */
.L_x_53:


//--------------------- .text._Z9bilateralILb1EEvPfPKfiiiffi --------------------------
	.section	.text._Z9bilateralILb1EEvPfPKfiiiffi,"ax",@progbits
	.align	128
.text._Z9bilateralILb1EEvPfPKfiiiffi:
        .type           _Z9bilateralILb1EEvPfPKfiiiffi,@function
        .size           _Z9bilateralILb1EEvPfPKfiiiffi,(.L_x_55 - _Z9bilateralILb1EEvPfPKfiiiffi)
        .other          _Z9bilateralILb1EEvPfPKfiiiffi,@"STO_CUDA_ENTRY STV_DEFAULT"
_Z9bilateralILb1EEvPfPKfiiiffi:
[----:B------:R-:W-:Y:S08]  /*0000*/  LDC R1, c[0x0][0x37c] ;  /* 0x0000df00ff017b82 */ /* 0x000ff00000000800 */
[----:B------:R-:W0:Y:S01]  /*0010*/  LDC R0, c[0x0][0x3a4] ;  /* 0x0000e900ff007b82 */ /* 0x000e220000000800 */
[----:B------:R-:W1:Y:S01]  /*0020*/  S2R R22, SR_TID.Y ;  /* 0x0000000000167919 */ /* 0x000e620000002200 */
[----:B------:R-:W2:Y:S01]  /*0030*/  LDCU.64 UR12, c[0x0][0x358] ;  /* 0x00006b00ff0c77ac */ /* 0x000ea20008000a00 */
[----:B------:R-:W-:Y:S01]  /*0040*/  BSSY.RECONVERGENT B0, `(.L_x_26) ;  /* 0x0000068000007945 */ /* 0x000fe20003800200 */
[----:B------:R-:W3:Y:S01]  /*0050*/  S2R R20, SR_TID.X ;  /* 0x0000000000147919 */ /* 0x000ee20000002100 */
[----:B------:R-:W3:Y:S01]  /*0060*/  S2R R21, SR_CTAID.X ;  /* 0x0000000000157919 */ /* 0x000ee20000002500 */
[----:B------:R-:W4:Y:S01]  /*0070*/  S2R R13, SR_CTAID.Y ;  /* 0x00000000000d7919 */ /* 0x000f220000002600 */
[----:B0-----:R-:W-:-:S04]  /*0080*/  IMAD.SHL.U32 R25, R0, 0x2, RZ ;  /* 0x0000000200197824 */ /* 0x001fc800078e00ff */
[----:B------:R-:W-:-:S05]  /*0090*/  VIADD R3, R25, 0x8 ;  /* 0x0000000819037836 */ /* 0x000fca0000000000 */
[----:B-1----:R-:W-:Y:S02]  /*00a0*/  ISETP.GE.AND P0, PT, R22, R3, PT ;  /* 0x000000031600720c */ /* 0x002fe40003f06270 */
[----:B---3--:R-:W-:Y:S01]  /*00b0*/  LEA R23, R21, R20, 0x4 ;  /* 0x0000001415177211 */ /* 0x008fe200078e20ff */
[----:B----4-:R-:W-:-:S10]  /*00c0*/  IMAD R12, R13, 0x8, R22 ;  /* 0x000000080d0c7824 */ /* 0x010fd400078e0216 */
[----:B--2---:R-:W-:Y:S05]  /*00d0*/  @P0 BRA `(.L_x_27) ;  /* 0x0000000400780947 */ /* 0x004fea0003800000 */
[----:B------:R-:W0:Y:S01]  /*00e0*/  LDC.64 R10, c[0x0][0x390] ;  /* 0x0000e400ff0a7b82 */ /* 0x000e220000000a00 */
[----:B------:R-:W-:Y:S01]  /*00f0*/  IMAD R21, R21, 0x10, -R0 ;  /* 0x0000001015157824 */ /* 0x000fe200078e0a00 */
[----:B------:R-:W-:Y:S01]  /*0100*/  LEA R13, R13, -R0, 0x3 ;  /* 0x800000000d0d7211 */ /* 0x000fe200078e18ff */
[----:B------:R-:W-:Y:S01]  /*0110*/  IMAD.MOV.U32 R8, RZ, RZ, R22 ;  /* 0x000000ffff087224 */ /* 0x000fe200078e0016 */
[----:B------:R-:W-:Y:S01]  /*0120*/  VIMNMX R3, PT, PT, R25, R20, !PT ;  /* 0x0000001419037248 */ /* 0x000fe20007fe0100 */
[----:B------:R-:W-:-:S03]  /*0130*/  IMAD.IADD R0, R21, 0x1, R20 ;  /* 0x0000000115007824 */ /* 0x000fc600078e0214 */
[----:B------:R-:W-:Y:S02]  /*0140*/  IADD3 R6, PT, PT, R3, 0xf, -R20 ;  /* 0x0000000f03067810 */ /* 0x000fe40007ffe814 */
[----:B------:R-:W-:Y:S02]  /*0150*/  VIMNMX R9, PT, PT, RZ, R0, !PT ;  /* 0x00000000ff097248 */ /* 0x000fe40007fe0100 */
[C---:B------:R-:W-:Y:S02]  /*0160*/  VIADDMNMX R7, R0.reuse, 0x10, RZ, !PT ;  /* 0x0000001000077846 */ /* 0x040fe400078001ff */
[----:B------:R-:W-:Y:S02]  /*0170*/  VIADDMNMX R5, R0, 0x20, RZ, !PT ;  /* 0x0000002000057846 */ /* 0x000fe400078001ff */
[----:B------:R-:W-:Y:S02]  /*0180*/  LOP3.LUT R4, R6, 0x30, RZ, 0xc0, !PT ;  /* 0x0000003006047812 */ /* 0x000fe400078ec0ff */
[----:B0-----:R-:W-:Y:S01]  /*0190*/  IADD3 R10, PT, PT, R10, -0x1, RZ ;  /* 0xffffffff0a0a7810 */ /* 0x001fe20007ffe0ff */
[----:B------:R-:W-:-:S03]  /*01a0*/  VIADD R11, R11, 0xffffffff ;  /* 0xffffffff0b0b7836 */ /* 0x000fc60000000000 */
[C---:B------:R-:W-:Y:S02]  /*01b0*/  VIMNMX R9, PT, PT, R10.reuse, R9, PT ;  /* 0x000000090a097248 */ /* 0x040fe40003fe0100 */
[C---:B------:R-:W-:Y:S02]  /*01c0*/  VIMNMX R7, PT, PT, R10.reuse, R7, PT ;  /* 0x000000070a077248 */ /* 0x040fe40003fe0100 */
[----:B------:R-:W-:-:S07]  /*01d0*/  VIMNMX R5, PT, PT, R10, R5, PT ;  /* 0x000000050a057248 */ /* 0x000fce0003fe0100 */
.L_x_33:
[----:B------:R-:W-:Y:S01]  /*01e0*/  VIADD R3, R25, 0x10 ;  /* 0x0000001019037836 */ /* 0x000fe20000000000 */
[----:B------:R-:W-:Y:S04]  /*01f0*/  BSSY.RECONVERGENT B1, `(.L_x_28) ;  /* 0x0000049000017945 */ /* 0x000fe80003800200 */
[----:B------:R-:W-:-:S13]  /*0200*/  ISETP.GE.U32.AND P0, PT, R20, R3, PT ;  /* 0x000000031400720c */ /* 0x000fda0003f06070 */
[----:B01-3--:R-:W-:Y:S05]  /*0210*/  @P0 BRA `(.L_x_29) ;  /* 0x0000000400180947 */ /* 0x00bfea0003800000 */
[----:B------:R-:W-:Y:S01]  /*0220*/  ISETP.NE.AND P0, PT, R4, 0x30, PT ;  /* 0x000000300400780c */ /* 0x000fe20003f05270 */
[----:B------:R-:W-:Y:S01]  /*0230*/  BSSY.RECONVERGENT B2, `(.L_x_30) ;  /* 0x000001f000027945 */ /* 0x000fe20003800200 */
[----:B------:R-:W-:Y:S02]  /*0240*/  VIADDMNMX R0, R13, R8, RZ, !PT ;  /* 0x000000080d007246 */ /* 0x000fe400078001ff */
[----:B------:R-:W-:Y:S02]  /*0250*/  ISETP.GE.U32.AND P1, PT, R6, 0x30, PT ;  /* 0x000000300600780c */ /* 0x000fe40003f26070 */
[----:B------:R-:W-:Y:S02]  /*0260*/  MOV R2, R20 ;  /* 0x0000001400027202 */ /* 0x000fe40000000f00 */
[----:B------:R-:W-:-:S05]  /*0270*/  VIMNMX R0, PT, PT, R11, R0, PT ;  /* 0x000000000b007248 */ /* 0x000fca0003fe0100 */
[----:B------:R-:W-:Y:S05]  /*0280*/  @!P0 BRA `(.L_x_31) ;  /* 0x0000000000648947 */ /* 0x000fea0003800000 */
[----:B------:R-:W0:Y:S08]  /*0290*/  LDC R19, c[0x0][0x398] ;  /* 0x0000e600ff137b82 */ /* 0x000e300000000800 */
[----:B------:R-:W1:Y:S01]  /*02a0*/  LDC.64 R14, c[0x0][0x388] ;  /* 0x0000e200ff0e7b82 */ /* 0x000e620000000a00 */
[----:B0-----:R-:W-:-:S04]  /*02b0*/  IMAD R17, R0, R19, R9 ;  /* 0x0000001300117224 */ /* 0x001fc800078e0209 */
[----:B-1----:R-:W-:-:S06]  /*02c0*/  IMAD.WIDE R16, R17, 0x4, R14 ;  /* 0x0000000411107825 */ /* 0x002fcc00078e020e */
[----:B------:R-:W2:Y:S01]  /*02d0*/  LDG.E.CONSTANT R17, desc[UR12][R16.64] ;  /* 0x0000000c10117981 */ /* 0x000ea2000c1e9900 */
[----:B------:R-:W0:Y:S01]  /*02e0*/  S2UR UR5, SR_CgaCtaId ;  /* 0x00000000000579c3 */ /* 0x000e220000008800 */
[----:B------:R-:W-:Y:S01]  /*02f0*/  UMOV UR4, 0x400 ;  /* 0x0000040000047882 */ /* 0x000fe20000000000 */
[----:B------:R-:W-:Y:S01]  /*0300*/  IMAD R18, R3, R8, R20 ;  /* 0x0000000803127224 */ /* 0x000fe200078e0214 */
[----:B------:R-:W-:Y:S01]  /*0310*/  ISETP.NE.AND P0, PT, R4, RZ, PT ;  /* 0x000000ff0400720c */ /* 0x000fe20003f05270 */
[----:B------:R-:W-:Y:S01]  /*0320*/  VIADD R2, R20, 0x10 ;  /* 0x0000001014027836 */ /* 0x000fe20000000000 */
[----:B0-----:R-:W-:-:S06]  /*0330*/  ULEA UR4, UR5, UR4, 0x18 ;  /* 0x0000000405047291 */ /* 0x001fcc000f8ec0ff */
[----:B------:R-:W-:-:S05]  /*0340*/  LEA R18, R18, UR4, 0x2 ;  /* 0x0000000412127c11 */ /* 0x000fca000f8e10ff */
[----:B--2---:R0:W-:Y:S01]  /*0350*/  STS [R18], R17 ;  /* 0x0000001112007388 */ /* 0x0041e20000000800 */
[----:B------:R-:W-:Y:S05]  /*0360*/  @!P0 BRA `(.L_x_31) ;  /* 0x00000000002c8947 */ /* 0x000fea0003800000 */
[----:B------:R-:W-:Y:S01]  /*0370*/  ISETP.NE.AND P0, PT, R4, 0x10, PT ;  /* 0x000000100400780c */ /* 0x000fe20003f05270 */
[----:B0-----:R-:W-:-:S04]  /*0380*/  IMAD R17, R0, R19, R7 ;  /* 0x0000001300117224 */ /* 0x001fc800078e0207 */
[----:B------:R-:W-:-:S06]  /*0390*/  IMAD.WIDE R16, R17, 0x4, R14 ;  /* 0x0000000411107825 */ /* 0x000fcc00078e020e */
[----:B------:R-:W2:Y:S02]  /*03a0*/  LDG.E.CONSTANT R17, desc[UR12][R16.64] ;  /* 0x0000000c10117981 */ /* 0x000ea4000c1e9900 */
[----:B------:R-:W-:-:S04]  /*03b0*/  @P0 IMAD R19, R0, R19, R5 ;  /* 0x0000001300130224 */ /* 0x000fc800078e0205 */
[----:B------:R-:W-:-:S06]  /*03c0*/  @P0 IMAD.WIDE R14, R19, 0x4, R14 ;  /* 0x00000004130e0825 */ /* 0x000fcc00078e020e */
[----:B------:R-:W3:Y:S01]  /*03d0*/  @P0 LDG.E.CONSTANT R15, desc[UR12][R14.64] ;  /* 0x0000000c0e0f0981 */ /* 0x000ee2000c1e9900 */
[C---:B------:R-:W-:Y:S01]  /*03e0*/  VIADD R2, R20.reuse, 0x20 ;  /* 0x0000002014027836 */ /* 0x040fe20000000000 */
[----:B------:R-:W-:Y:S02]  /*03f0*/  @P0 IADD3 R2, PT, PT, R20, 0x30, RZ ;  /* 0x0000003014020810 */ /* 0x000fe40007ffe0ff */
[----:B--2---:R1:W-:Y:S04]  /*0400*/  STS [R18+0x40], R17 ;  /* 0x0000401112007388 */ /* 0x0043e80000000800 */
[----:B---3--:R1:W-:Y:S02]  /*0410*/  @P0 STS [R18+0x80], R15 ;  /* 0x0000800f12000388 */ /* 0x0083e40000000800 */
.L_x_31:
[----:B------:R-:W-:Y:S05]  /*0420*/  BSYNC.RECONVERGENT B2 ;  /* 0x0000000000027941 */ /* 0x000fea0003800200 */
.L_x_30:
[----:B------:R-:W-:Y:S05]  /*0430*/  @!P1 BRA `(.L_x_29) ;  /* 0x0000000000909947 */ /* 0x000fea0003800000 */
[----:B-1----:R-:W1:Y:S01]  /*0440*/  S2R R15, SR_CgaCtaId ;  /* 0x00000000000f7919 */ /* 0x002e620000008800 */
[----:B------:R-:W-:-:S04]  /*0450*/  MOV R24, 0x400 ;  /* 0x0000040000187802 */ /* 0x000fc80000000f00 */
[----:B-1----:R-:W-:-:S07]  /*0460*/  LEA R24, R15, R24, 0x18 ;  /* 0x000000180f187211 */ /* 0x002fce00078ec0ff */
.L_x_32:
[----:B---3--:R-:W1:Y:S01]  /*0470*/  LDC.64 R14, c[0x0][0x388] ;  /* 0x0000e200ff0e7b82 */ /* 0x008e620000000a00 */
[----:B------:R-:W2:Y:S01]  /*0480*/  LDCU UR4, c[0x0][0x398] ;  /* 0x00007300ff0477ac */ /* 0x000ea20008000800 */
[----:B0-----:R-:W-:-:S05]  /*0490*/  IMAD.IADD R18, R21, 0x1, R2 ;  /* 0x0000000115127824 */ /* 0x001fca00078e0202 */
[----:B------:R-:W-:-:S04]  /*04a0*/  VIMNMX R17, PT, PT, RZ, R18, !PT ;  /* 0x00000012ff117248 */ /* 0x000fc80007fe0100 */
[----:B------:R-:W-:-:S05]  /*04b0*/  VIMNMX R17, PT, PT, R10, R17, PT ;  /* 0x000000110a117248 */ /* 0x000fca0003fe0100 */
[----:B--2---:R-:W-:-:S04]  /*04c0*/  IMAD R17, R0, UR4, R17 ;  /* 0x0000000400117c24 */ /* 0x004fc8000f8e0211 */
[----:B-1----:R-:W-:-:S06]  /*04d0*/  IMAD.WIDE R16, R17, 0x4, R14 ;  /* 0x0000000411107825 */ /* 0x002fcc00078e020e */
[----:B------:R-:W2:Y:S01]  /*04e0*/  LDG.E.CONSTANT R17, desc[UR12][R16.64] ;  /* 0x0000000c10117981 */ /* 0x000ea2000c1e9900 */
[----:B------:R-:W-:Y:S01]  /*04f0*/  IMAD R19, R3, R8, R2 ;  /* 0x0000000803137224 */ /* 0x000fe200078e0202 */
[C---:B------:R-:W-:Y:S02]  /*0500*/  VIADDMNMX R27, R18.reuse, 0x20, RZ, !PT ;  /* 0x00000020121b7846 */ /* 0x040fe400078001ff */
[C---:B------:R-:W-:Y:S02]  /*0510*/  VIADDMNMX R29, R18.reuse, 0x30, RZ, !PT ;  /* 0x00000030121d7846 */ /* 0x040fe400078001ff */
[----:B------:R-:W-:Y:S02]  /*0520*/  LEA R26, R19, R24, 0x2 ;  /* 0x00000018131a7211 */ /* 0x000fe400078e10ff */
[----:B------:R-:W-:Y:S02]  /*0530*/  VIADDMNMX R19, R18, 0x10, RZ, !PT ;  /* 0x0000001012137846 */ /* 0x000fe400078001ff */
[----:B------:R-:W-:-:S02]  /*0540*/  VIMNMX R27, PT, PT, R10, R27, PT ;  /* 0x0000001b0a1b7248 */ /* 0x000fc40003fe0100 */
[C---:B------:R-:W-:Y:S02]  /*0550*/  VIMNMX R19, PT, PT, R10.reuse, R19, PT ;  /* 0x000000130a137248 */ /* 0x040fe40003fe0100 */
[----:B------:R-:W-:Y:S01]  /*0560*/  VIMNMX R29, PT, PT, R10, R29, PT ;  /* 0x0000001d0a1d7248 */ /* 0x000fe20003fe0100 */
[C---:B------:R-:W-:Y:S02]  /*0570*/  IMAD R27, R0.reuse, UR4, R27 ;  /* 0x00000004001b7c24 */ /* 0x040fe4000f8e021b */
[C---:B------:R-:W-:Y:S02]  /*0580*/  IMAD R19, R0.reuse, UR4, R19 ;  /* 0x0000000400137c24 */ /* 0x040fe4000f8e0213 */
[----:B------:R-:W-:Y:S02]  /*0590*/  IMAD R29, R0, UR4, R29 ;  /* 0x00000004001d7c24 */ /* 0x000fe4000f8e021d */
[----:B------:R-:W-:-:S06]  /*05a0*/  IMAD.WIDE R18, R19, 0x4, R14 ;  /* 0x0000000413127825 */ /* 0x000fcc00078e020e */
[----:B------:R-:W3:Y:S04]  /*05b0*/  LDG.E.CONSTANT R19, desc[UR12][R18.64] ;  /* 0x0000000c12137981 */ /* 0x000ee8000c1e9900 */
[----:B--2---:R0:W-:Y:S02]  /*05c0*/  STS [R26], R17 ;  /* 0x000000111a007388 */ /* 0x0041e40000000800 */
[----:B0-----:R-:W-:-:S04]  /*05d0*/  IMAD.WIDE R16, R27, 0x4, R14 ;  /* 0x000000041b107825 */ /* 0x001fc800078e020e */
[----:B------:R-:W-:Y:S02]  /*05e0*/  IMAD.WIDE R14, R29, 0x4, R14 ;  /* 0x000000041d0e7825 */ /* 0x000fe400078e020e */
[----:B------:R-:W2:Y:S04]  /*05f0*/  LDG.E.CONSTANT R17, desc[UR12][R16.64] ;  /* 0x0000000c10117981 */ /* 0x000ea8000c1e9900 */
[----:B------:R-:W4:Y:S01]  /*0600*/  LDG.E.CONSTANT R15, desc[UR12][R14.64] ;  /* 0x0000000c0e0f7981 */ /* 0x000f22000c1e9900 */
[----:B------:R-:W-:-:S03]  /*0610*/  VIADD R28, R2, 0x30 ;  /* 0x00000030021c7836 */ /* 0x000fc60000000000 */
[----:B---3--:R3:W-:Y:S02]  /*0620*/  STS [R26+0x40], R19 ;  /* 0x000040131a007388 */ /* 0x0087e40000000800 */
[----:B------:R-:W-:Y:S02]  /*0630*/  ISETP.GE.AND P0, PT, R28, R25, PT ;  /* 0x000000191c00720c */ /* 0x000fe40003f06270 */
[----:B------:R-:W-:Y:S01]  /*0640*/  IADD3 R2, PT, PT, R2, 0x40, RZ ;  /* 0x0000004002027810 */ /* 0x000fe20007ffe0ff */
[----:B--2---:R3:W-:Y:S04]  /*0650*/  STS [R26+0x80], R17 ;  /* 0x000080111a007388 */ /* 0x0047e80000000800 */
[----:B----4-:R3:W-:Y:S06]  /*0660*/  STS [R26+0xc0], R15 ;  /* 0x0000c00f1a007388 */ /* 0x0107ec0000000800 */
[----:B------:R-:W-:Y:S05]  /*0670*/  @!P0 BRA `(.L_x_32) ;  /* 0xfffffffc007c8947 */ /* 0x000fea000383ffff */
.L_x_29:
[----:B------:R-:W-:Y:S05]  /*0680*/  BSYNC.RECONVERGENT B1 ;  /* 0x0000000000017941 */ /* 0x000fea0003800200 */
.L_x_28:
[C---:B------:R-:W-:Y:S01]  /*0690*/  ISETP.GE.AND P0, PT, R8.reuse, R25, PT ;  /* 0x000000190800720c */ /* 0x040fe20003f06270 */
[----:B------:R-:W-:-:S12]  /*06a0*/  VIADD R8, R8, 0x8 ;  /* 0x0000000808087836 */ /* 0x000fd80000000000 */
[----:B------:R-:W-:Y:S05]  /*06b0*/  @!P0 BRA `(.L_x_33) ;  /* 0xfffffff800c88947 */ /* 0x000fea000383ffff */
.L_x_27:
[----:B------:R-:W-:Y:S05]  /*06c0*/  BSYNC.RECONVERGENT B0 ;  /* 0x0000000000007941 */ /* 0x000fea0003800200 */
.L_x_26:
[----:B------:R-:W2:Y:S01]  /*06d0*/  LDCU.64 UR4, c[0x0][0x390] ;  /* 0x00007200ff0477ac */ /* 0x000ea20008000a00 */
[----:B------:R-:W-:Y:S01]  /*06e0*/  BAR.SYNC.DEFER_BLOCKING 0x0 ;  /* 0x0000000000007b1d */ /* 0x000fe20000010000 */
[----:B--2---:R-:W-:-:S04]  /*06f0*/  ISETP.GE.AND P0, PT, R12, UR5, PT ;  /* 0x000000050c007c0c */ /* 0x004fc8000bf06270 */
[----:B------:R-:W-:-:S13]  /*0700*/  ISETP.GE.OR P0, PT, R23, UR4, P0 ;  /* 0x0000000417007c0c */ /* 0x000fda0008706670 */
[----:B------:R-:W-:Y:S05]  /*0710*/  @P0 EXIT ;  /* 0x000000000000094d */ /* 0x000fea0003800000 */
[----:B------:R-:W2:Y:S01]  /*0720*/  LDCU UR5, c[0x0][0x3a4] ;  /* 0x00007480ff0577ac */ /* 0x000ea20008000800 */
[----:B------:R-:W-:Y:S01]  /*0730*/  CS2R R2, SRZ ;  /* 0x0000000000027805 */ /* 0x000fe2000001ff00 */
[----:B------:R-:W4:Y:S01]  /*0740*/  LDCU UR4, c[0x0][0x398] ;  /* 0x00007300ff0477ac */ /* 0x000f220008000800 */
[----:B--2---:R-:W-:-:S04]  /*0750*/  UIADD3 UR9, UPT, UPT, -UR5, URZ, URZ ;  /* 0x000000ff05097290 */ /* 0x004fc8000fffe1ff */
[----:B------:R-:W-:Y:S01]  /*0760*/  UISETP.GE.AND UP0, UPT, UR5, UR9, UPT ;  /* 0x000000090500728c */ /* 0x000fe2000bf06270 */
[----:B----4-:R-:W-:-:S08]  /*0770*/  IMAD R12, R12, UR4, R23 ;  /* 0x000000040c0c7c24 */ /* 0x010fd0000f8e0217 */
[----:B------:R-:W-:Y:S05]  /*0780*/  BRA.U !UP0, `(.L_x_34) ;  /* 0x00000009084c7547 */ /* 0x000fea000b800000 */
[----:B------:R-:W2:Y:S02]  /*0790*/  LDC.64 R6, c[0x0][0x388] ;  /* 0x0000e200ff067b82 */ /* 0x000ea40000000a00 */
[----:B--2---:R-:W-:-:S05]  /*07a0*/  IMAD.WIDE R6, R12, 0x4, R6 ;  /* 0x000000040c067825 */ /* 0x004fca00078e0206 */
[----:B------:R2:W5:Y:S01]  /*07b0*/  LDG.E.CONSTANT R0, desc[UR12][R6.64] ;  /* 0x0000000c06007981 */ /* 0x000562000c1e9900 */
[C---:B------:R-:W-:Y:S01]  /*07c0*/  IADD3 R4, PT, PT, R25.reuse, 0x1, RZ ;  /* 0x0000000119047810 */ /* 0x040fe20007ffe0ff */
[----:B------:R-:W-:Y:S01]  /*07d0*/  VIADD R20, R20, UR5 ;  /* 0x0000000514147c36 */ /* 0x000fe20008000000 */
[----:B------:R-:W-:Y:S01]  /*07e0*/  IADD3 R22, PT, PT, R22, UR5, RZ ;  /* 0x0000000516167c10 */ /* 0x000fe2000fffe0ff */
[----:B------:R-:W-:Y:S01]  /*07f0*/  VIADD R5, R25, 0x10 ;  /* 0x0000001019057836 */ /* 0x000fe20000000000 */
[----:B------:R-:W-:Y:S02]  /*0800*/  CS2R R2, SRZ ;  /* 0x0000000000027805 */ /* 0x000fe4000001ff00 */
[----:B------:R-:W-:Y:S01]  /*0810*/  LOP3.LUT R4, R4, 0xfffffffc, RZ, 0xc0, !PT ;  /* 0xfffffffc04047812 */ /* 0x000fe200078ec0ff */
[----:B------:R-:W-:-:S06]  /*0820*/  UMOV UR4, UR9 ;  /* 0x0000000900047c82 */ /* 0x000fcc0008000000 */
.L_x_38:
[----:B------:R-:W4:Y:S01]  /*0830*/  LDCU UR17, c[0x0][0x3a4] ;  /* 0x00007480ff1177ac */ /* 0x000f220008000800 */
[----:B------:R-:W-:Y:S02]  /*0840*/  ISETP.GE.U32.AND P0, PT, R25, 0x3, PT ;  /* 0x000000031900780c */ /* 0x000fe40003f06070 */
[----:B--2---:R-:W-:Y:S01]  /*0850*/  IADD3 R6, PT, PT, R22, UR4, RZ ;  /* 0x0000000416067c10 */ /* 0x004fe2000fffe0ff */
[----:B------:R-:W-:Y:S01]  /*0860*/  UIMAD UR10, UR4, UR4, URZ ;  /* 0x00000004040a72a4 */ /* 0x000fe2000f8e02ff */
[----:B------:R-:W-:-:S03]  /*0870*/  UMOV UR5, UR9 ;  /* 0x0000000900057c82 */ /* 0x000fc60008000000 */
[----:B------:R-:W-:Y:S01]  /*0880*/  IMAD R6, R5, R6, R20 ;  /* 0x0000000605067224 */ /* 0x000fe200078e0214 */
[----:B----4-:R-:W-:-:S05]  /*0890*/  ULOP3.LUT UP0, URZ, UR17, 0x1, URZ, 0xc0, !UPT ;  /* 0x0000000111ff7892 */ /* 0x010fca000f80c0ff */
[----:B------:R-:W-:Y:S06]  /*08a0*/  @!P0 BRA `(.L_x_35) ;  /* 0x0000000400108947 */ /* 0x000fec0003800000 */
[----:B------:R-:W2:Y:S01]  /*08b0*/  S2UR UR6, SR_CgaCtaId ;  /* 0x00000000000679c3 */ /* 0x000ea20000008800 */
[----:B------:R-:W-:Y:S01]  /*08c0*/  UMOV UR5, 0x400 ;  /* 0x0000040000057882 */ /* 0x000fe20000000000 */
[----:B------:R-:W4:Y:S01]  /*08d0*/  LDCU UR16, c[0x0][0x39c] ;  /* 0x00007380ff1077ac */ /* 0x000f220008000800 */
[----:B------:R-:W0:Y:S01]  /*08e0*/  LDCU.64 UR14, c[0x0][0x3a0] ;  /* 0x00007400ff0e77ac */ /* 0x000e220008000a00 */
[----:B--2---:R-:W-:-:S03]  /*08f0*/  ULEA UR11, UR6, UR5, 0x18 ;  /* 0x00000005060b7291 */ /* 0x004fc6000f8ec0ff */
[----:B0---4-:R-:W-:-:S09]  /*0900*/  UMOV UR5, UR9 ;  /* 0x0000000900057c82 */ /* 0x011fd20008000000 */
.L_x_36:
[----:B------:R-:W-:Y:S01]  /*0910*/  VIADD R7, R6, UR5 ;  /* 0x0000000506077c36 */ /* 0x000fe20008000000 */
[----:B------:R-:W-:Y:S02]  /*0920*/  UIMAD UR6, UR5, UR5, UR5 ;  /* 0x00000005050672a4 */ /* 0x000fe4000f8e0205 */
[----:B------:R-:W-:Y:S02]  /*0930*/  UIMAD UR8, UR5, UR5, UR10 ;  /* 0x00000005050872a4 */ /* 0x000fe4000f8e020a */
[----:B------:R-:W-:Y:S01]  /*0940*/  LEA R13, R7, UR11, 0x2 ;  /* 0x0000000b070d7c11 */ /* 0x000fe2000f8e10ff */
[----:B------:R-:W-:Y:S02]  /*0950*/  UIADD3 UR6, UPT, UPT, UR10, UR5, UR6 ;  /* 0x000000050a067290 */ /* 0x000fe4000fffe006 */
[----:B------:R-:W-:Y:S02]  /*0960*/  UIADD3 UR7, UPT, UPT, UR5, 0x2, URZ ;  /* 0x0000000205077890 */ /* 0x000fe4000fffe0ff */
[----:B------:R-:W0:Y:S01]  /*0970*/  LDS R8, [R13] ;  /* 0x000000000d087984 */ /* 0x000e220000000800 */
[----:B------:R-:W-:-:S02]  /*0980*/  UIADD3 UR6, UPT, UPT, UR6, 0x1, URZ ;  /* 0x0000000106067890 */ /* 0x000fc4000fffe0ff */
[----:B------:R-:W-:Y:S01]  /*0990*/  UIMAD UR7, UR7, UR7, UR10 ;  /* 0x00000007070772a4 */ /* 0x000fe2000f8e020a */
[----:B------:R-:W2:Y:S04]  /*09a0*/  LDS R11, [R13+0x4] ;  /* 0x000004000d0b7984 */ /* 0x000ea80000000800 */
[----:B------:R-:W4:Y:S04]  /*09b0*/  LDS R7, [R13+0x8] ;  /* 0x000008000d077984 */ /* 0x000f280000000800 */
[----:B------:R2:W4:Y:S01]  /*09c0*/  LDS R9, [R13+0xc] ;  /* 0x00000c000d097984 */ /* 0x0005220000000800 */
[----:B0----5:R-:W-:-:S04]  /*09d0*/  FADD R10, -R0, R8 ;  /* 0x00000008000a7221 */ /* 0x021fc80000000100 */
[----:B------:R-:W-:Y:S01]  /*09e0*/  FMUL R14, R10, R10 ;  /* 0x0000000a0a0e7220 */ /* 0x000fe20000400000 */
[----:B--2---:R-:W-:Y:S01]  /*09f0*/  FADD R13, -R0, R11 ;  /* 0x0000000b000d7221 */ /* 0x004fe20000000100 */
[----:B------:R-:W-:Y:S01]  /*0a00*/  I2FP.F32.U32 R10, UR8 ;  /* 0x00000008000a7c45 */ /* 0x000fe20008201000 */
[----:B------:R-:W-:Y:S01]  /*0a10*/  UIADD3 UR8, UPT, UPT, UR5, 0x3, URZ ;  /* 0x0000000305087890 */ /* 0x000fe2000fffe0ff */
[----:B-1-3--:R-:W-:Y:S01]  /*0a20*/  FMUL R15, R14, UR14 ;  /* 0x0000000e0e0f7c20 */ /* 0x00afe20008400000 */
[----:B----4-:R-:W-:Y:S01]  /*0a30*/  FADD R16, -R0, R7 ;  /* 0x0000000700107221 */ /* 0x010fe20000000100 */
[----:B------:R-:W-:Y:S01]  /*0a40*/  FMUL R14, R13, R13 ;  /* 0x0000000d0d0e7220 */ /* 0x000fe20000400000 */
[----:B------:R-:W-:Y:S01]  /*0a50*/  I2FP.F32.U32 R13, UR6 ;  /* 0x00000006000d7c45 */ /* 0x000fe20008201000 */
[----:B------:R-:W-:Y:S01]  /*0a60*/  FFMA R10, R10, UR16, R15 ;  /* 0x000000100a0a7c23 */ /* 0x000fe2000800000f */
[----:B------:R-:W-:Y:S01]  /*0a70*/  FMUL R16, R16, R16 ;  /* 0x0000001010107220 */ /* 0x000fe20000400000 */
[----:B------:R-:W-:Y:S01]  /*0a80*/  FMUL R14, R14, UR14 ;  /* 0x0000000e0e0e7c20 */ /* 0x000fe20008400000 */
[----:B------:R-:W-:Y:S01]  /*0a90*/  FADD R17, -R0, R9 ;  /* 0x0000000900117221 */ /* 0x000fe20000000100 */
[----:B------:R-:W-:Y:S01]  /*0aa0*/  UIMAD UR8, UR8, UR8, UR10 ;  /* 0x00000008080872a4 */ /* 0x000fe2000f8e020a */
[----:B------:R-:W-:Y:S01]  /*0ab0*/  I2FP.F32.U32 R15, UR7 ;  /* 0x00000007000f7c45 */ /* 0x000fe20008201000 */
[----:B------:R-:W-:Y:S01]  /*0ac0*/  FMUL R16, R16, UR14 ;  /* 0x0000000e10107c20 */ /* 0x000fe20008400000 */
[----:B------:R-:W-:Y:S01]  /*0ad0*/  FFMA R14, R13, UR16, R14 ;  /* 0x000000100d0e7c23 */ /* 0x000fe2000800000e */
[----:B------:R-:W-:Y:S01]  /*0ae0*/  FMUL R17, R17, R17 ;  /* 0x0000001111117220 */ /* 0x000fe20000400000 */
[----:B------:R-:W-:Y:S01]  /*0af0*/  FSETP.GEU.AND P1, PT, R10, -126, PT ;  /* 0xc2fc00000a00780b */ /* 0x000fe20003f2e000 */
[----:B------:R-:W-:Y:S01]  /*0b00*/  FFMA R16, R15, UR16, R16 ;  /* 0x000000100f107c23 */ /* 0x000fe20008000010 */
[----:B------:R-:W-:Y:S01]  /*0b10*/  I2FP.F32.U32 R13, UR8 ;  /* 0x00000008000d7c45 */ /* 0x000fe20008201000 */
[----:B------:R-:W-:Y:S01]  /*0b20*/  FMUL R18, R17, UR14 ;  /* 0x0000000e11127c20 */ /* 0x000fe20008400000 */
[----:B------:R-:W-:Y:S01]  /*0b30*/  FSETP.GEU.AND P2, PT, R14, -126, PT ;  /* 0xc2fc00000e00780b */ /* 0x000fe20003f4e000 */
[----:B------:R-:W-:Y:S01]  /*0b40*/  UIADD3 UR5, UPT, UPT, UR5, 0x4, URZ ;  /* 0x0000000405057890 */ /* 0x000fe2000fffe0ff */
[----:B------:R-:W-:Y:S01]  /*0b50*/  FSETP.GEU.AND P3, PT, R16, -126, PT ;  /* 0xc2fc00001000780b */ /* 0x000fe20003f6e000 */
[----:B------:R-:W-:-:S02]  /*0b60*/  FFMA R18, R13, UR16, R18 ;  /* 0x000000100d127c23 */ /* 0x000fc40008000012 */
[----:B------:R-:W-:-:S03]  /*0b70*/  UIADD3 UR6, UPT, UPT, UR5, UR15, URZ ;  /* 0x0000000f05067290 */ /* 0x000fc6000fffe0ff */
[----:B------:R-:W-:Y:S01]  /*0b80*/  FSETP.GEU.AND P0, PT, R18, -126, PT ;  /* 0xc2fc00001200780b */ /* 0x000fe20003f0e000 */
[----:B------:R-:W-:-:S04]  /*0b90*/  @!P1 FMUL R10, R10, 0.5 ;  /* 0x3f0000000a0a9820 */ /* 0x000fc80000400000 */
[----:B------:R-:W0:Y:S01]  /*0ba0*/  MUFU.EX2 R13, R10 ;  /* 0x0000000a000d7308 */ /* 0x000e220000000800 */
[----:B------:R-:W-:Y:S01]  /*0bb0*/  @!P2 FMUL R14, R14, 0.5 ;  /* 0x3f0000000e0ea820 */ /* 0x000fe20000400000 */
[----:B------:R-:W-:-:S06]  /*0bc0*/  @!P3 FMUL R16, R16, 0.5 ;  /* 0x3f0000001010b820 */ /* 0x000fcc0000400000 */
[----:B------:R-:W1:Y:S01]  /*0bd0*/  MUFU.EX2 R15, R14 ;  /* 0x0000000e000f7308 */ /* 0x000e620000000800 */
[----:B------:R-:W-:-:S07]  /*0be0*/  @!P0 FMUL R18, R18, 0.5 ;  /* 0x3f00000012128820 */ /* 0x000fce0000400000 */
[----:B------:R-:W2:Y:S01]  /*0bf0*/  MUFU.EX2 R17, R16 ;  /* 0x0000001000117308 */ /* 0x000ea20000000800 */
[----:B0-----:R-:W-:Y:S01]  /*0c00*/  @!P1 FMUL R13, R13, R13 ;  /* 0x0000000d0d0d9220 */ /* 0x001fe20000400000 */
[----:B------:R-:W-:-:S03]  /*0c10*/  ISETP.NE.AND P1, PT, R4, UR6, PT ;  /* 0x0000000604007c0c */ /* 0x000fc6000bf25270 */
[----:B------:R-:W-:Y:S01]  /*0c20*/  FFMA R8, R8, R13, R3 ;  /* 0x0000000d08087223 */ /* 0x000fe20000000003 */
[----:B------:R-:W-:Y:S02]  /*0c30*/  FADD R2, R13, R2 ;  /* 0x000000020d027221 */ /* 0x000fe40000000000 */
        /* <DEDUP_REMOVED lines=9> */
[----:B------:R-:W-:Y:S01]  /*0cd0*/  FADD R2, R2, R19 ;  /* 0x0000001302027221 */ /* 0x000fe20000000000 */
[----:B------:R-:W-:Y:S06]  /*0ce0*/  @P1 BRA `(.L_x_36) ;  /* 0xfffffffc00081947 */ /* 0x000fec000383ffff */
.L_x_35:
[----:B------:R-:W-:Y:S05]  /*0cf0*/  BRA.U !UP0, `(.L_x_37) ;  /* 0x0000000108907547 */ /* 0x000fea000b800000 */
[----:B------:R-:W2:Y:S01]  /*0d00*/  S2UR UR7, SR_CgaCtaId ;  /* 0x00000000000779c3 */ /* 0x000ea20000008800 */
[----:B------:R-:W-:Y:S01]  /*0d10*/  UMOV UR6, 0x400 ;  /* 0x0000040000067882 */ /* 0x000fe20000000000 */
[----:B------:R-:W-:Y:S01]  /*0d20*/  IADD3 R7, PT, PT, R6, UR5, RZ ;  /* 0x0000000506077c10 */ /* 0x000fe2000fffe0ff */
[----:B------:R-:W4:Y:S01]  /*0d30*/  LDCU UR8, c[0x0][0x3a0] ;  /* 0x00007400ff0877ac */ /* 0x000f220008000800 */
[----:B------:R-:W0:Y:S01]  /*0d40*/  LDCU UR11, c[0x0][0x39c] ;  /* 0x00007380ff0b77ac */ /* 0x000e220008000800 */
[----:B--2---:R-:W-:Y:S02]  /*0d50*/  ULEA UR6, UR7, UR6, 0x18 ;  /* 0x0000000607067291 */ /* 0x004fe4000f8ec0ff */
[----:B------:R-:W-:-:S04]  /*0d60*/  UIMAD UR7, UR5, UR5, UR10 ;  /* 0x00000005050772a4 */ /* 0x000fc8000f8e020a */
[----:B------:R-:W-:Y:S01]  /*0d70*/  LEA R7, R7, UR6, 0x2 ;  /* 0x0000000607077c11 */ /* 0x000fe2000f8e10ff */
[----:B------:R-:W-:-:S04]  /*0d80*/  UIMAD UR6, UR5, UR5, UR5 ;  /* 0x00000005050672a4 */ /* 0x000fc8000f8e0205 */
[----:B------:R-:W2:Y:S01]  /*0d90*/  LDS R8, [R7] ;  /* 0x0000000007087984 */ /* 0x000ea20000000800 */
[----:B------:R-:W-:Y:S02]  /*0da0*/  UIADD3 UR6, UPT, UPT, UR10, UR5, UR6 ;  /* 0x000000050a067290 */ /* 0x000fe4000fffe006 */
[----:B------:R-:W-:Y:S01]  /*0db0*/  UIADD3 UR5, UPT, UPT, UR5, 0x2, URZ ;  /* 0x0000000205057890 */ /* 0x000fe2000fffe0ff */
[----:B------:R1:W3:Y:S01]  /*0dc0*/  LDS R14, [R7+0x4] ;  /* 0x00000400070e7984 */ /* 0x0002e20000000800 */
[----:B------:R-:W-:-:S06]  /*0dd0*/  UIADD3 UR6, UPT, UPT, UR6, 0x1, URZ ;  /* 0x0000000106067890 */ /* 0x000fcc000fffe0ff */
[----:B-1----:R-:W-:Y:S01]  /*0de0*/  I2FP.F32.U32 R7, UR6 ;  /* 0x0000000600077c45 */ /* 0x002fe20008201000 */
[C---:B--2--5:R-:W-:Y:S01]  /*0df0*/  FADD R9, -R0.reuse, R8 ;  /* 0x0000000800097221 */ /* 0x064fe20000000100 */
[----:B---3--:R-:W-:-:S03]  /*0e00*/  FADD R11, -R0, R14 ;  /* 0x0000000e000b7221 */ /* 0x008fc60000000100 */
[----:B------:R-:W-:Y:S01]  /*0e10*/  FMUL R10, R9, R9 ;  /* 0x00000009090a7220 */ /* 0x000fe20000400000 */
[----:B------:R-:W-:Y:S01]  /*0e20*/  I2FP.F32.U32 R9, UR7 ;  /* 0x0000000700097c45 */ /* 0x000fe20008201000 */
[----:B------:R-:W-:Y:S02]  /*0e30*/  FMUL R11, R11, R11 ;  /* 0x0000000b0b0b7220 */ /* 0x000fe40000400000 */
[----:B----4-:R-:W-:Y:S02]  /*0e40*/  FMUL R10, R10, UR8 ;  /* 0x000000080a0a7c20 */ /* 0x010fe40008400000 */
[----:B------:R-:W-:Y:S02]  /*0e50*/  FMUL R16, R11, UR8 ;  /* 0x000000080b107c20 */ /* 0x000fe40008400000 */
[----:B0-----:R-:W-:Y:S02]  /*0e60*/  FFMA R9, R9, UR11, R10 ;  /* 0x0000000b09097c23 */ /* 0x001fe4000800000a */
[----:B------:R-:W-:-:S03]  /*0e70*/  FFMA R16, R7, UR11, R16 ;  /* 0x0000000b07107c23 */ /* 0x000fc60008000010 */
        /* <DEDUP_REMOVED lines=12> */
.L_x_37:
[----:B------:R-:W2:Y:S01]  /*0f40*/  S2UR UR7, SR_CgaCtaId ;  /* 0x00000000000779c3 */ /* 0x000ea20000008800 */
[----:B------:R-:W-:Y:S01]  /*0f50*/  UMOV UR6, 0x400 ;  /* 0x0000040000067882 */ /* 0x000fe20000000000 */
[----:B------:R-:W-:Y:S01]  /*0f60*/  VIADD R6, R6, UR5 ;  /* 0x0000000506067c36 */ /* 0x000fe20008000000 */
[----:B------:R-:W-:Y:S02]  /*0f70*/  UIMAD UR10, UR5, UR5, UR10 ;  /* 0x00000005050a72a4 */ /* 0x000fe4000f8e020a */
[----:B------:R-:W-:Y:S02]  /*0f80*/  UISETP.NE.AND UP0, UPT, UR4, UR17, UPT ;  /* 0x000000110400728c */ /* 0x000fe4000bf05270 */
[----:B------:R-:W-:-:S07]  /*0f90*/  UIADD3 UR5, UPT, UPT, UR4, 0x1, URZ ;  /* 0x0000000104057890 */ /* 0x000fce000fffe0ff */
[----:B------:R-:W-:Y:S01]  /*0fa0*/  UMOV UR4, UR5 ;  /* 0x0000000500047c82 */ /* 0x000fe20008000000 */
[----:B--2---:R-:W-:Y:S01]  /*0fb0*/  ULEA UR6, UR7, UR6, 0x18 ;  /* 0x0000000607067291 */ /* 0x004fe2000f8ec0ff */
[----:B------:R-:W2:Y:S05]  /*0fc0*/  LDCU UR7, c[0x0][0x39c] ;  /* 0x00007380ff0777ac */ /* 0x000eaa0008000800 */
[----:B------:R-:W-:-:S05]  /*0fd0*/  LEA R6, R6, UR6, 0x2 ;  /* 0x0000000606067c11 */ /* 0x000fca000f8e10ff */
[----:B------:R-:W4:Y:S01]  /*0fe0*/  LDCU UR6, c[0x0][0x3a0] ;  /* 0x00007400ff0677ac */ /* 0x000f220008000800 */
[----:B------:R-:W0:Y:S02]  /*0ff0*/  LDS R6, [R6] ;  /* 0x0000000006067984 */ /* 0x000e240000000800 */
[----:B0----5:R-:W-:-:S04]  /*1000*/  FADD R7, -R0, R6 ;  /* 0x0000000600077221 */ /* 0x021fc80000000100 */
[----:B------:R-:W-:Y:S01]  /*1010*/  FMUL R8, R7, R7 ;  /* 0x0000000707087220 */ /* 0x000fe20000400000 */
[----:B------:R-:W-:-:S03]  /*1020*/  I2FP.F32.U32 R7, UR10 ;  /* 0x0000000a00077c45 */ /* 0x000fc60008201000 */
[----:B----4-:R-:W-:-:S04]  /*1030*/  FMUL R8, R8, UR6 ;  /* 0x0000000608087c20 */ /* 0x010fc80008400000 */
[----:B--2---:R-:W-:-:S05]  /*1040*/  FFMA R7, R7, UR7, R8 ;  /* 0x0000000707077c23 */ /* 0x004fca0008000008 */
[----:B------:R-:W-:-:S13]  /*1050*/  FSETP.GEU.AND P0, PT, R7, -126, PT ;  /* 0xc2fc00000700780b */ /* 0x000fda0003f0e000 */
[----:B------:R-:W-:-:S04]  /*1060*/  @!P0 FMUL R7, R7, 0.5 ;  /* 0x3f00000007078820 */ /* 0x000fc80000400000 */
[----:B------:R-:W0:Y:S02]  /*1070*/  MUFU.EX2 R9, R7 ;  /* 0x0000000700097308 */ /* 0x000e240000000800 */
[----:B0-----:R-:W-:-:S04]  /*1080*/  @!P0 FMUL R9, R9, R9 ;  /* 0x0000000909098220 */ /* 0x001fc80000400000 */
[----:B------:R-:W-:Y:S01]  /*1090*/  FFMA R3, R6, R9, R3 ;  /* 0x0000000906037223 */ /* 0x000fe20000000003 */
[----:B------:R-:W-:Y:S01]  /*10a0*/  FADD R2, R9, R2 ;  /* 0x0000000209027221 */ /* 0x000fe20000000000 */
[----:B------:R-:W-:Y:S06]  /*10b0*/  BRA.U UP0, `(.L_x_38) ;  /* 0xfffffff500dc7547 */ /* 0x000fec000b83ffff */
.L_x_34:
[----:B------:R-:W2:Y:S01]  /*10c0*/  MUFU.RCP R5, R2 ;  /* 0x0000000200057308 */ /* 0x000ea20000001000 */
[----:B------:R-:W-:Y:S07]  /*10d0*/  BSSY.RECONVERGENT B0, `(.L_x_39) ;  /* 0x000000d000007945 */ /* 0x000fee0003800200 */
[----:B------:R-:W4:Y:S01]  /*10e0*/  FCHK P0, R3, R2 ;  /* 0x0000000203007302 */ /* 0x000f220000000000 */
[----:B--2---:R-:W-:-:S04]  /*10f0*/  FFMA R0, R5, -R2, 1 ;  /* 0x3f80000005007423 */ /* 0x004fc80000000802 */
[----:B------:R-:W-:-:S04]  /*1100*/  FFMA R0, R5, R0, R5 ;  /* 0x0000000005007223 */ /* 0x000fc80000000005 */
[----:B------:R-:W-:-:S04]  /*1110*/  FFMA R4, R0, R3, RZ ;  /* 0x0000000300047223 */ /* 0x000fc800000000ff */
[----:B------:R-:W-:-:S04]  /*1120*/  FFMA R5, R4, -R2, R3 ;  /* 0x8000000204057223 */ /* 0x000fc80000000003 */
[----:B------:R-:W-:Y:S01]  /*1130*/  FFMA R5, R0, R5, R4 ;  /* 0x0000000500057223 */ /* 0x000fe20000000004 */
[----:B----4-:R-:W-:Y:S06]  /*1140*/  @!P0 BRA `(.L_x_40) ;  /* 0x0000000000148947 */ /* 0x010fec0003800000 */
[----:B------:R-:W-:Y:S01]  /*1150*/  MOV R0, R3 ;  /* 0x0000000300007202 */ /* 0x000fe20000000f00 */
[----:B------:R-:W-:Y:S01]  /*1160*/  IMAD.MOV.U32 R3, RZ, RZ, R2 ;  /* 0x000000ffff037224 */ /* 0x000fe200078e0002 */
[----:B------:R-:W-:-:S07]  /*1170*/  MOV R2, 0x1190 ;  /* 0x0000119000027802 */ /* 0x000fce0000000f00 */
[----:B01-3--:R-:W-:Y:S05]  /*1180*/  CALL.REL.NOINC `($__internal_1_$__cuda_sm3x_div_rn_noftz_f32_slowpath) ;  /* 0x0000000000187944 */ /* 0x00bfea0003c00000 */
[----:B------:R-:W-:-:S07]  /*1190*/  MOV R5, R0 ;  /* 0x0000000000057202 */ /* 0x000fce0000000f00 */
.L_x_40:
[----:B------:R-:W-:Y:S05]  /*11a0*/  BSYNC.RECONVERGENT B0 ;  /* 0x0000000000007941 */ /* 0x000fea0003800200 */
.L_x_39:
[----:B------:R-:W2:Y:S02]  /*11b0*/  LDC.64 R2, c[0x0][0x380] ;  /* 0x0000e000ff027b82 */ /* 0x000ea40000000a00 */
[----:B--2---:R-:W-:-:S05]  /*11c0*/  IMAD.WIDE R12, R12, 0x4, R2 ;  /* 0x000000040c0c7825 */ /* 0x004fca00078e0202 */
[----:B------:R-:W-:Y:S01]  /*11d0*/  STG.E desc[UR12][R12.64], R5 ;  /* 0x000000050c007986 */ /* 0x000fe2000c10190c */
[----:B------:R-:W-:Y:S05]  /*11e0*/  EXIT ;  /* 0x000000000000794d */ /* 0x000fea0003800000 */
        .weak           $__internal_1_$__cuda_sm3x_div_rn_noftz_f32_slowpath
        .type           $__internal_1_$__cuda_sm3x_div_rn_noftz_f32_slowpath,@function
        .size           $__internal_1_$__cuda_sm3x_div_rn_noftz_f32_slowpath,(.L_x_55 - $__internal_1_$__cuda_sm3x_div_rn_noftz_f32_slowpath)
$__internal_1_$__cuda_sm3x_div_rn_noftz_f32_slowpath:
[----:B------:R-:W-:Y:S01]  /*11f0*/  SHF.R.U32.HI R5, RZ, 0x17, R3 ;  /* 0x00000017ff057819 */ /* 0x000fe20000011603 */
[----:B------:R-:W-:Y:S01]  /*1200*/  BSSY.RECONVERGENT B1, `(.L_x_41) ;  /* 0x0000062000017945 */ /* 0x000fe20003800200 */
[----:B------:R-:W-:Y:S02]  /*1210*/  SHF.R.U32.HI R4, RZ, 0x17, R0 ;  /* 0x00000017ff047819 */ /* 0x000fe40000011600 */
[----:B------:R-:W-:Y:S02]  /*1220*/  LOP3.LUT R10, R5, 0xff, RZ, 0xc0, !PT ;  /* 0x000000ff050a7812 */ /* 0x000fe400078ec0ff */
[----:B------:R-:W-:-:S03]  /*1230*/  LOP3.LUT R8, R4, 0xff, RZ, 0xc0, !PT ;  /* 0x000000ff04087812 */ /* 0x000fc600078ec0ff */
[----:B------:R-:W-:Y:S01]  /*1240*/  VIADD R6, R10, 0xffffffff ;  /* 0xffffffff0a067836 */ /* 0x000fe20000000000 */
[----:B------:R-:W-:-:S04]  /*1250*/  IADD3 R5, PT, PT, R8, -0x1, RZ ;  /* 0xffffffff08057810 */ /* 0x000fc80007ffe0ff */
[----:B------:R-:W-:-:S04]  /*1260*/  ISETP.GT.U32.AND P0, PT, R6, 0xfd, PT ;  /* 0x000000fd0600780c */ /* 0x000fc80003f04070 */
[----:B------:R-:W-:-:S13]  /*1270*/  ISETP.GT.U32.OR P0, PT, R5, 0xfd, P0 ;  /* 0x000000fd0500780c */ /* 0x000fda0000704470 */
[----:B------:R-:W-:Y:S01]  /*1280*/  @!P0 IMAD.MOV.U32 R4, RZ, RZ, RZ ;  /* 0x000000ffff048224 */ /* 0x000fe200078e00ff */
        /* <DEDUP_REMOVED lines=20> */
[----:B------:R-:W-:Y:S02]  /*13d0*/  @!P0 IMAD.MOV.U32 R4, RZ, RZ, -0x40 ;  /* 0xffffffc0ff048424 */ /* 0x000fe400078e00ff */
[----:B------:R-:W-:Y:S01]  /*13e0*/  @!P0 FFMA R0, R0, 1.84467440737095516160e+19, RZ ;  /* 0x5f80000000008823 */ /* 0x000fe200000000ff */
[----:B------:R-:W-:Y:S02]  /*13f0*/  @!P1 FFMA R3, R3, 1.84467440737095516160e+19, RZ ;  /* 0x5f80000003039823 */ /* 0x000fe400000000ff */
[----:B------:R-:W-:-:S07]  /*1400*/  @!P1 IADD3 R4, PT, PT, R4, 0x40, RZ ;  /* 0x0000004004049810 */ /* 0x000fce0007ffe0ff */
.L_x_42:
[----:B------:R-:W-:Y:S01]  /*1410*/  LEA R6, R10, 0xc0800000, 0x17 ;  /* 0xc08000000a067811 */ /* 0x000fe200078eb8ff */
[----:B------:R-:W-:Y:S04]  /*1420*/  BSSY.RECONVERGENT B2, `(.L_x_47) ;  /* 0x0000036000027945 */ /* 0x000fe80003800200 */
[----:B------:R-:W-:Y:S01]  /*1430*/  IMAD.IADD R6, R3, 0x1, -R6 ;  /* 0x0000000103067824 */ /* 0x000fe200078e0a06 */
[----:B------:R-:W-:-:S03]  /*1440*/  IADD3 R3, PT, PT, R8, -0x7f, RZ ;  /* 0xffffff8108037810 */ /* 0x000fc60007ffe0ff */
[----:B------:R-:W0:Y:S01]  /*1450*/  MUFU.RCP R5, R6 ;  /* 0x0000000600057308 */ /* 0x000e220000001000 */
[----:B------:R-:W-:Y:S01]  /*1460*/  FADD.FTZ R7, -R6, -RZ ;  /* 0x800000ff06077221 */ /* 0x000fe20000010100 */
[----:B------:R-:W-:-:S03]  /*1470*/  IMAD R0, R3, -0x800000, R0 ;  /* 0xff80000003007824 */ /* 0x000fc600078e0200 */
[----:B0-----:R-:W-:-:S04]  /*1480*/  FFMA R8, R5, R7, 1 ;  /* 0x3f80000005087423 */ /* 0x001fc80000000007 */
[----:B------:R-:W-:-:S04]  /*1490*/  FFMA R14, R5, R8, R5 ;  /* 0x00000008050e7223 */ /* 0x000fc80000000005 */
[----:B------:R-:W-:-:S04]  /*14a0*/  FFMA R5, R0, R14, RZ ;  /* 0x0000000e00057223 */ /* 0x000fc800000000ff */
[----:B------:R-:W-:-:S04]  /*14b0*/  FFMA R8, R7, R5, R0 ;  /* 0x0000000507087223 */ /* 0x000fc80000000000 */
[----:B------:R-:W-:Y:S01]  /*14c0*/  FFMA R9, R14, R8, R5 ;  /* 0x000000080e097223 */ /* 0x000fe20000000005 */
[----:B------:R-:W-:-:S03]  /*14d0*/  IADD3 R5, PT, PT, R3, 0x7f, -R10 ;  /* 0x0000007f03057810 */ /* 0x000fc60007ffe80a */
[----:B------:R-:W-:Y:S02]  /*14e0*/  FFMA R8, R7, R9, R0 ;  /* 0x0000000907087223 */ /* 0x000fe40000000000 */
[----:B------:R-:W-:Y:S02]  /*14f0*/  IMAD.IADD R5, R5, 0x1, R4 ;  /* 0x0000000105057824 */ /* 0x000fe400078e0204 */
[----:B------:R-:W-:-:S05]  /*1500*/  FFMA R0, R14, R8, R9 ;  /* 0x000000080e007223 */ /* 0x000fca0000000009 */
[----:B------:R-:W-:-:S04]  /*1510*/  SHF.R.U32.HI R3, RZ, 0x17, R0 ;  /* 0x00000017ff037819 */ /* 0x000fc80000011600 */
[----:B------:R-:W-:-:S04]  /*1520*/  LOP3.LUT R3, R3, 0xff, RZ, 0xc0, !PT ;  /* 0x000000ff03037812 */ /* 0x000fc800078ec0ff */
[----:B------:R-:W-:-:S05]  /*1530*/  IADD3 R7, PT, PT, R3, R5, RZ ;  /* 0x0000000503077210 */ /* 0x000fca0007ffe0ff */
[----:B------:R-:W-:-:S05]  /*1540*/  VIADD R3, R7, 0xffffffff ;  /* 0xffffffff07037836 */ /* 0x000fca0000000000 */
        /* <DEDUP_REMOVED lines=9> */
[CCC-:B------:R-:W-:Y:S01]  /*15e0*/  FFMA.RZ R3, R14.reuse, R8.reuse, R9.reuse ;  /* 0x000000080e037223 */ /* 0x1c0fe2000000c009 */
[C---:B------:R-:W-:Y:S01]  /*15f0*/  IADD3 R6, PT, PT, R7.reuse, 0x20, RZ ;  /* 0x0000002007067810 */ /* 0x040fe20007ffe0ff */
[CCC-:B------:R-:W-:Y:S01]  /*1600*/  FFMA.RM R4, R14.reuse, R8.reuse, R9.reuse ;  /* 0x000000080e047223 */ /* 0x1c0fe20000004009 */
[----:B------:R-:W-:Y:S02]  /*1610*/  ISETP.NE.AND P2, PT, R7, RZ, PT ;  /* 0x000000ff0700720c */ /* 0x000fe40003f45270 */
[----:B------:R-:W-:Y:S01]  /*1620*/  LOP3.LUT R5, R3, 0x7fffff, RZ, 0xc0, !PT ;  /* 0x007fffff03057812 */ /* 0x000fe200078ec0ff */
[----:B------:R-:W-:Y:S01]  /*1630*/  FFMA.RP R3, R14, R8, R9 ;  /* 0x000000080e037223 */ /* 0x000fe20000008009 */
[----:B------:R-:W-:Y:S01]  /*1640*/  ISETP.NE.AND P1, PT, R7, RZ, PT ;  /* 0x000000ff0700720c */ /* 0x000fe20003f25270 */
[----:B------:R-:W-:Y:S01]  /*1650*/  IMAD.MOV R7, RZ, RZ, -R7 ;  /* 0x000000ffff077224 */ /* 0x000fe200078e0a07 */
[----:B------:R-:W-:Y:S02]  /*1660*/  LOP3.LUT R5, R5, 0x800000, RZ, 0xfc, !PT ;  /* 0x0080000005057812 */ /* 0x000fe400078efcff */
[----:B------:R-:W-:-:S02]  /*1670*/  FSETP.NEU.FTZ.AND P0, PT, R3, R4, PT ;  /* 0x000000040300720b */ /* 0x000fc40003f1d000 */
[----:B------:R-:W-:Y:S02]  /*1680*/  SHF.L.U32 R6, R5, R6, RZ ;  /* 0x0000000605067219 */ /* 0x000fe400000006ff */
[----:B------:R-:W-:Y:S02]  /*1690*/  SEL R4, R7, RZ, P2 ;  /* 0x000000ff07047207 */ /* 0x000fe40001000000 */
[----:B------:R-:W-:Y:S02]  /*16a0*/  ISETP.NE.AND P1, PT, R6, RZ, P1 ;  /* 0x000000ff0600720c */ /* 0x000fe40000f25270 */
[----:B------:R-:W-:Y:S02]  /*16b0*/  SHF.R.U32.HI R4, RZ, R4, R5 ;  /* 0x00000004ff047219 */ /* 0x000fe40000011605 */
[----:B------:R-:W-:Y:S02]  /*16c0*/  PLOP3.LUT P0, PT, P0, P1, PT, 0xf8, 0x8f ;  /* 0x00000000008f781c */ /* 0x000fe40000703f70 */
[----:B------:R-:W-:-:S02]  /*16d0*/  SHF.R.U32.HI R6, RZ, 0x1, R4 ;  /* 0x00000001ff067819 */ /* 0x000fc40000011604 */
[----:B------:R-:W-:-:S04]  /*16e0*/  SEL R3, RZ, 0x1, !P0 ;  /* 0x00000001ff037807 */ /* 0x000fc80004000000 */
[----:B------:R-:W-:-:S04]  /*16f0*/  LOP3.LUT R3, R3, 0x1, R6, 0xf8, !PT ;  /* 0x0000000103037812 */ /* 0x000fc800078ef806 */
[----:B------:R-:W-:-:S04]  /*1700*/  LOP3.LUT R3, R3, R4, RZ, 0xc0, !PT ;  /* 0x0000000403037212 */ /* 0x000fc800078ec0ff */
[----:B------:R-:W-:-:S04]  /*1710*/  IADD3 R3, PT, PT, R6, R3, RZ ;  /* 0x0000000306037210 */ /* 0x000fc80007ffe0ff */
[----:B------:R-:W-:Y:S01]  /*1720*/  LOP3.LUT R0, R3, R0, RZ, 0xfc, !PT ;  /* 0x0000000003007212 */ /* 0x000fe200078efcff */
[----:B------:R-:W-:Y:S06]  /*1730*/  BRA `(.L_x_50) ;  /* 0x0000000000107947 */ /* 0x000fec0003800000 */
.L_x_49:
[----:B------:R-:W-:-:S04]  /*1740*/  LOP3.LUT R0, R0, 0x80000000, RZ, 0xc0, !PT ;  /* 0x8000000000007812 */ /* 0x000fc800078ec0ff */
[----:B------:R-:W-:Y:S01]  /*1750*/  LOP3.LUT R0, R0, 0x7f800000, RZ, 0xfc, !PT ;  /* 0x7f80000000007812 */ /* 0x000fe200078efcff */
[----:B------:R-:W-:Y:S06]  /*1760*/  BRA `(.L_x_50) ;  /* 0x0000000000047947 */ /* 0x000fec0003800000 */
.L_x_48:
[----:B------:R-:W-:-:S07]  /*1770*/  IMAD R0, R5, 0x800000, R0 ;  /* 0x0080000005007824 */ /* 0x000fce00078e0200 */
.L_x_50:
[----:B------:R-:W-:Y:S05]  /*1780*/  BSYNC.RECONVERGENT B2 ;  /* 0x0000000000027941 */ /* 0x000fea0003800200 */
.L_x_47:
[----:B------:R-:W-:Y:S05]  /*1790*/  BRA `(.L_x_51) ;  /* 0x0000000000207947 */ /* 0x000fea0003800000 */
.L_x_46:
[----:B------:R-:W-:-:S04]  /*17a0*/  LOP3.LUT R0, R3, 0x80000000, R0, 0x48, !PT ;  /* 0x8000000003007812 */ /* 0x000fc800078e4800 */
[----:B------:R-:W-:Y:S01]  /*17b0*/  LOP3.LUT R0, R0, 0x7f800000, RZ, 0xfc, !PT ;  /* 0x7f80000000007812 */ /* 0x000fe200078efcff */
[----:B------:R-:W-:Y:S06]  /*17c0*/  BRA `(.L_x_51) ;  /* 0x0000000000147947 */ /* 0x000fec0003800000 */
.L_x_45:
[----:B------:R-:W-:Y:S01]  /*17d0*/  LOP3.LUT R0, R3, 0x80000000, R0, 0x48, !PT ;  /* 0x8000000003007812 */ /* 0x000fe200078e4800 */
[----:B------:R-:W-:Y:S06]  /*17e0*/  BRA `(.L_x_51) ;  /* 0x00000000000c7947 */ /* 0x000fec0003800000 */
.L_x_44:
[----:B------:R-:W0:Y:S01]  /*17f0*/  MUFU.RSQ R0, -QNAN ;  /* 0xffc0000000007908 */ /* 0x000e220000001400 */
[----:B------:R-:W-:Y:S05]  /*1800*/  BRA `(.L_x_51) ;  /* 0x0000000000047947 */ /* 0x000fea0003800000 */
.L_x_43:
[----:B------:R-:W-:-:S07]  /*1810*/  FADD.FTZ R0, R0, R3 ;  /* 0x0000000300007221 */ /* 0x000fce0000010000 */
.L_x_51:
[----:B------:R-:W-:Y:S05]  /*1820*/  BSYNC.RECONVERGENT B1 ;  /* 0x0000000000017941 */ /* 0x000fea0003800200 */
.L_x_41:
[----:B------:R-:W-:-:S04]  /*1830*/  HFMA2 R3, -RZ, RZ, 0, 0 ;  /* 0x00000000ff037431 */ /* 0x000fc800000001ff */
[----:B0-----:R-:W-:Y:S05]  /*1840*/  RET.REL.NODEC R2 `(_Z9bilateralILb1EEvPfPKfiiiffi) ;  /* 0xffffffe402ec7950 */ /* 0x001fea0003c3ffff */
.L_x_52:
        /* <DEDUP_REMOVED lines=11> */
.L_x_55:


//--------------------- .nv.shared._Z9bilateralILb0EEvPfPKfiiiffi --------------------------
	.section	.nv.shared._Z9bilateralILb0EEvPfPKfiiiffi,"aw",@nobits
	.sectionflags	@""
	.align	16
	.zero		1024


//--------------------- .nv.shared.reserved.0     --------------------------
	.section	.nv.shared.reserved.0,"aw",@nobits
	.weak		__nv_reservedSMEM_offset_0_alias
	.size		__nv_reservedSMEM_offset_0_alias, 0, 64
	.other		__nv_reservedSMEM_offset_0_alias,@"STO_CUDA_RESERVED_SHARED STV_DEFAULT"
__nv_reservedSMEM_offset_0_alias:
	.zero		0
	.zero		64


//--------------------- .nv.shared._Z9bilateralILb1EEvPfPKfiiiffi --------------------------
	.section	.nv.shared._Z9bilateralILb1EEvPfPKfiiiffi,"aw",@nobits
	.sectionflags	@""
	.align	16
	.zero		1024


//--------------------- .nv.constant0._Z9bilateralILb0EEvPfPKfiiiffi --------------------------
	.section	.nv.constant0._Z9bilateralILb0EEvPfPKfiiiffi,"a",@progbits
	.sectionflags	@""
	.align	4
.nv.constant0._Z9bilateralILb0EEvPfPKfiiiffi:
	.zero		936


//--------------------- .nv.constant0._Z9bilateralILb1EEvPfPKfiiiffi --------------------------
	.section	.nv.constant0._Z9bilateralILb1EEvPfPKfiiiffi,"a",@progbits
	.sectionflags	@""
	.align	4
.nv.constant0._Z9bilateralILb1EEvPfPKfiiiffi:
	.zero		936


//--------------------- SYMBOLS --------------------------

	.type		.nv.reservedSmem.offset0,@object
	.size		.nv.reservedSmem.offset0,0x4
	.type		.nv.reservedSmem.cap,@object
	.size		.nv.reservedSmem.cap,0x4
